//
// Generated by NVIDIA NVVM Compiler
//
// Compiler Build ID: CL-36424714
// Cuda compilation tools, release 13.0, V13.0.88
// Based on NVVM 20.0.0
//

.version 9.0
.target sm_100
.address_size 64

	// .globl	_Z7computefiiiffffffffffffffffffffffff
.extern .func  (.param .b32 func_retval0) vprintf
(
	.param .b64 vprintf_param_0,
	.param .b64 vprintf_param_1
)
;
.global .align 1 .b8 $str[7] = {37, 46, 49, 55, 103, 10};
.global .align 4 .b8 __cudart_i2opi_f[24] = {65, 144, 67, 60, 153, 149, 98, 219, 192, 221, 52, 245, 209, 87, 39, 252, 41, 21, 68, 78, 110, 131, 249, 162};

.visible .entry _Z7computefiiiffffffffffffffffffffffff(
	.param .f32 _Z7computefiiiffffffffffffffffffffffff_param_0,
	.param .u32 _Z7computefiiiffffffffffffffffffffffff_param_1,
	.param .u32 _Z7computefiiiffffffffffffffffffffffff_param_2,
	.param .u32 _Z7computefiiiffffffffffffffffffffffff_param_3,
	.param .f32 _Z7computefiiiffffffffffffffffffffffff_param_4,
	.param .f32 _Z7computefiiiffffffffffffffffffffffff_param_5,
	.param .f32 _Z7computefiiiffffffffffffffffffffffff_param_6,
	.param .f32 _Z7computefiiiffffffffffffffffffffffff_param_7,
	.param .f32 _Z7computefiiiffffffffffffffffffffffff_param_8,
	.param .f32 _Z7computefiiiffffffffffffffffffffffff_param_9,
	.param .f32 _Z7computefiiiffffffffffffffffffffffff_param_10,
	.param .f32 _Z7computefiiiffffffffffffffffffffffff_param_11,
	.param .f32 _Z7computefiiiffffffffffffffffffffffff_param_12,
	.param .f32 _Z7computefiiiffffffffffffffffffffffff_param_13,
	.param .f32 _Z7computefiiiffffffffffffffffffffffff_param_14,
	.param .f32 _Z7computefiiiffffffffffffffffffffffff_param_15,
	.param .f32 _Z7computefiiiffffffffffffffffffffffff_param_16,
	.param .f32 _Z7computefiiiffffffffffffffffffffffff_param_17,
	.param .f32 _Z7computefiiiffffffffffffffffffffffff_param_18,
	.param .f32 _Z7computefiiiffffffffffffffffffffffff_param_19,
	.param .f32 _Z7computefiiiffffffffffffffffffffffff_param_20,
	.param .f32 _Z7computefiiiffffffffffffffffffffffff_param_21,
	.param .f32 _Z7computefiiiffffffffffffffffffffffff_param_22,
	.param .f32 _Z7computefiiiffffffffffffffffffffffff_param_23,
	.param .f32 _Z7computefiiiffffffffffffffffffffffff_param_24,
	.param .f32 _Z7computefiiiffffffffffffffffffffffff_param_25,
	.param .f32 _Z7computefiiiffffffffffffffffffffffff_param_26,
	.param .f32 _Z7computefiiiffffffffffffffffffffffff_param_27
)
{
	.local .align 8 .b8 	__local_depot0[40];
	.reg .b64 	%SP;
	.reg .b64 	%SPL;
	.reg .pred 	%p<31>;
	.reg .b32 	%r<68>;
	.reg .b32 	%f<183>;
	.reg .b64 	%rd<25>;
	.reg .b64 	%fd<4>;

	mov.u64 	%SPL, __local_depot0;
	cvta.local.u64 	%SP, %SPL;
	ld.param.f32 	%f182, [_Z7computefiiiffffffffffffffffffffffff_param_0];
	ld.param.u32 	%r21, [_Z7computefiiiffffffffffffffffffffffff_param_1];
	ld.param.u32 	%r23, [_Z7computefiiiffffffffffffffffffffffff_param_3];
	ld.param.f32 	%f30, [_Z7computefiiiffffffffffffffffffffffff_param_4];
	ld.param.f32 	%f31, [_Z7computefiiiffffffffffffffffffffffff_param_5];
	ld.param.f32 	%f20, [_Z7computefiiiffffffffffffffffffffffff_param_7];
	ld.param.f32 	%f21, [_Z7computefiiiffffffffffffffffffffffff_param_8];
	ld.param.f32 	%f22, [_Z7computefiiiffffffffffffffffffffffff_param_9];
	ld.param.f32 	%f23, [_Z7computefiiiffffffffffffffffffffffff_param_10];
	ld.param.f32 	%f24, [_Z7computefiiiffffffffffffffffffffffff_param_11];
	ld.param.f32 	%f25, [_Z7computefiiiffffffffffffffffffffffff_param_12];
	ld.param.f32 	%f26, [_Z7computefiiiffffffffffffffffffffffff_param_24];
	ld.param.f32 	%f27, [_Z7computefiiiffffffffffffffffffffffff_param_25];
	ld.param.f32 	%f28, [_Z7computefiiiffffffffffffffffffffffff_param_26];
	ld.param.f32 	%f29, [_Z7computefiiiffffffffffffffffffffffff_param_27];
	add.u64 	%rd1, %SPL, 0;
	div.rn.f32 	%f32, %f31, 0f1B5EDA77;
	add.f32 	%f33, %f30, %f32;
	setp.gtu.f32 	%p1, %f182, %f33;
	setp.lt.s32 	%p2, %r21, 1;
	or.pred  	%p3, %p1, %p2;
	@%p3 bra 	$L__BB0_16;
	ld.param.u32 	%r59, [_Z7computefiiiffffffffffffffffffffffff_param_2];
	mul.f32 	%f1, %f20, %f21;
	mul.f32 	%f34, %f23, %f24;
	mul.f32 	%f2, %f34, %f25;
	fma.rn.f32 	%f35, %f28, 0f00000000, 0f024A972C;
	div.rn.f32 	%f36, %f29, 0f7A0B6FF5;
	add.f32 	%f37, %f35, %f36;
	add.f32 	%f38, %f27, %f37;
	abs.f32 	%f3, %f38;
	min.s32 	%r24, %r59, %r23;
	setp.lt.s32 	%p4, %r24, 1;
	@%p4 bra 	$L__BB0_16;
	mov.f32 	%f39, 0f80000448;
	mul.rn.f32 	%f40, %f39, %f39;
	mov.f32 	%f41, 0f3FB8AA3B;
	mul.rn.f32 	%f42, %f3, %f41;
	cvt.rzi.f32.f32 	%f43, %f42;
	mov.f32 	%f44, 0f42FC0000;
	copysign.f32 	%f45, %f43, %f44;
	abs.f32 	%f46, %f43;
	setp.gt.f32 	%p5, %f46, 0f42FC0000;
	selp.f32 	%f47, %f45, %f43, %p5;
	abs.f32 	%f48, %f1;
	setp.gt.f32 	%p6, %f2, 0f3F0F5C29;
	abs.f32 	%f49, %f2;
	setp.gt.f32 	%p7, %f49, 0f3F0F5C29;
	setp.eq.f32 	%p8, %f49, 0f3F800000;
	fma.rn.f32 	%f50, %f49, 0fBF000000, 0f3F000000;
	mov.f32 	%f51, 0f3EFB4B08;
	cvt.sat.f32.f32 	%f52, %f51;
	mov.f32 	%f53, 0f4B400001;
	mov.f32 	%f54, 0f437C0000;
	fma.rm.f32 	%f55, %f52, %f54, %f53;
	mov.b32 	%r26, %f55;
	shl.b32 	%r27, %r26, 23;
	mov.b32 	%f56, %r27;
	add.f32 	%f57, %f55, 0fCB40007F;
	neg.f32 	%f58, %f57;
	fma.rn.f32 	%f59, 0fBFCD8ADB, 0f3FB8AA3B, %f58;
	fma.rn.f32 	%f60, 0fBFCD8ADB, 0f32A57060, %f59;
	ex2.approx.ftz.f32 	%f61, %f60;
	mul.f32 	%f4, %f61, %f56;
	rsqrt.approx.ftz.f32 	%f62, %f50;
	mul.f32 	%f63, %f50, %f62;
	mul.f32 	%f64, %f62, 0fBF000000;
	fma.rn.f32 	%f65, %f63, %f64, 0f3F000000;
	fma.rn.f32 	%f66, %f63, %f65, %f63;
	selp.f32 	%f67, 0f00000000, %f66, %p8;
	selp.f32 	%f68, %f67, %f49, %p7;
	copysign.f32 	%f69, %f2, %f68;
	mul.f32 	%f70, %f69, %f69;
	fma.rn.f32 	%f71, %f70, 0f3D10ECEF, 0f3C8B1ABB;
	fma.rn.f32 	%f72, %f71, %f70, 0f3CFC028C;
	fma.rn.f32 	%f73, %f72, %f70, 0f3D372139;
	fma.rn.f32 	%f74, %f73, %f70, 0f3D9993DB;
	fma.rn.f32 	%f75, %f74, %f70, 0f3E2AAAC6;
	mul.f32 	%f76, %f70, %f75;
	fma.rn.f32 	%f77, %f76, %f69, %f69;
	neg.f32 	%f78, %f77;
	selp.f32 	%f79, %f77, %f78, %p7;
	fma.rn.f32 	%f80, 0f3F6EE581, 0f3FD774EB, %f79;
	selp.f32 	%f81, %f77, %f80, %p6;
	add.f32 	%f82, %f81, %f81;
	selp.f32 	%f83, %f82, %f81, %p7;
	mov.f32 	%f84, 0f80000061;
	sub.f32 	%f85, %f84, %f83;
	mul.f32 	%f86, %f85, 0f80000000;
	mul.f32 	%f87, %f22, %f86;
	abs.f32 	%f88, %f87;
	setp.gt.f32 	%p9, %f48, %f88;
	selp.f32 	%f89, %f48, %f88, %p9;
	selp.f32 	%f90, %f88, %f48, %p9;
	div.rn.f32 	%f91, %f90, %f89;
	mul.f32 	%f92, %f91, %f91;
	fma.rn.f32 	%f93, %f92, 0f3B33710B, 0fBC807748;
	fma.rn.f32 	%f94, %f93, %f92, 0f3D2CDAB2;
	fma.rn.f32 	%f95, %f94, %f92, 0fBD992D10;
	fma.rn.f32 	%f96, %f95, %f92, 0f3DD9EA6C;
	fma.rn.f32 	%f97, %f96, %f92, 0fBE117CB1;
	fma.rn.f32 	%f98, %f97, %f92, 0f3E4CBCE0;
	fma.rn.f32 	%f99, %f98, %f92, 0fBEAAAA7D;
	mul.f32 	%f100, %f92, %f99;
	fma.rn.f32 	%f101, %f100, %f91, %f91;
	neg.f32 	%f102, %f101;
	fma.rn.f32 	%f103, 0f3F6EE581, 0f3FD774EB, %f102;
	selp.f32 	%f104, %f103, %f101, %p9;
	selp.f32 	%f105, 0f3F6EE581, 0f3FEEE581, %p9;
	selp.f32 	%f106, %f101, %f102, %p9;
	mov.b32 	%r28, %f87;
	fma.rn.f32 	%f107, %f105, 0f3FD774EB, %f106;
	setp.lt.s32 	%p10, %r28, 0;
	selp.f32 	%f108, %f107, %f104, %p10;
	add.f32 	%f109, %f48, %f88;
	setp.eq.f32 	%p11, %f89, 0f00000000;
	setp.eq.f32 	%p12, %f88, %f48;
	selp.f32 	%f110, 0f4016CBE4, 0f3F490FDB, %p10;
	selp.f32 	%f111, %f110, %f108, %p12;
	selp.f32 	%f112, 0f40490FDB, 0f00000000, %p10;
	abs.f32 	%f113, %f109;
	setp.nan.f32 	%p13, %f113, %f113;
	selp.f32 	%f114, %f112, %f111, %p11;
	copysign.f32 	%f115, %f1, %f114;
	selp.f32 	%f116, %f109, %f115, %p13;
	mul.f32 	%f117, %f116, 0f3F22F983;
	cvt.rni.s32.f32 	%r1, %f117;
	cvt.rn.f32.s32 	%f118, %r1;
	fma.rn.f32 	%f119, %f118, 0fBFC90FDA, %f116;
	fma.rn.f32 	%f120, %f118, 0fB3A22168, %f119;
	fma.rn.f32 	%f5, %f118, 0fA7C234C5, %f120;
	abs.f32 	%f6, %f116;
	mov.b32 	%r2, %f116;
	shr.u32 	%r29, %r2, 23;
	and.b32  	%r30, %r29, 224;
	add.s32 	%r31, %r30, -128;
	shr.u32 	%r32, %r31, 5;
	and.b32  	%r3, %r29, 31;
	mul.wide.u32 	%rd10, %r32, 4;
	sub.s64 	%rd2, %rd1, %rd10;
	mov.f32 	%f121, 0f00000000;
	mul.rn.f32 	%f7, %f116, %f121;
	add.f32 	%f122, %f47, 0f4B40007D;
	mov.b32 	%r33, %f122;
	shl.b32 	%r34, %r33, 23;
	mov.b32 	%f8, %r34;
	fma.rn.f32 	%f123, %f47, 0fBF317218, %f3;
	fma.rn.f32 	%f124, %f47, 0f3102E308, %f123;
	mul.f32 	%f9, %f124, 0f3FB8AA3B;
	fma.rn.f32 	%f125, %f40, 0f37CBAC00, 0fBAB607ED;
	fma.rn.f32 	%f126, %f125, %f40, 0f3D2AAABB;
	fma.rn.f32 	%f127, %f126, %f40, 0fBEFFFFFF;
	add.f32 	%f128, %f40, 0f00000000;
	fma.rn.f32 	%f10, %f127, %f128, 0f3F800000;
	mov.f32 	%f129, 0fFF800000;
	fma.rn.f32 	%f130, %f129, 0f7F800000, 0f7F800000;
	mul.f32 	%f11, %f130, 0f3EDE5BD9;
	mov.b32 	%r61, 0;
	ex2.approx.ftz.f32 	%f146, %f9;
	mul.f32 	%f147, %f146, %f8;
	mov.u64 	%rd11, __cudart_i2opi_f;
$L__BB0_3:
	mov.b32 	%r62, 0;
$L__BB0_4:
	mov.b32 	%r63, 0;
$L__BB0_5:
	setp.eq.f32 	%p14, %f6, 0f7F800000;
	setp.ltu.f32 	%p15, %f6, 0f47CE4780;
	or.pred  	%p16, %p15, %p14;
	selp.b32 	%r67, %r1, 0, %p15;
	selp.f32 	%f180, %f5, %f7, %p15;
	@%p16 bra 	$L__BB0_11;
	mov.b64 	%rd24, 0;
	mov.b32 	%r64, 0;
	mov.u64 	%rd22, %rd11;
	mov.u64 	%rd23, %rd1;
$L__BB0_7:
	.pragma "nounroll";
	ld.global.nc.u32 	%r38, [%rd22];
	shl.b32 	%r39, %r2, 8;
	or.b32  	%r40, %r39, -2147483648;
	mad.wide.u32 	%rd13, %r38, %r40, %rd24;
	shr.u64 	%rd24, %rd13, 32;
	st.local.u32 	[%rd23], %rd13;
	add.s32 	%r64, %r64, 1;
	add.s64 	%rd23, %rd23, 4;
	add.s64 	%rd22, %rd22, 4;
	setp.ne.s32 	%p17, %r64, 6;
	@%p17 bra 	$L__BB0_7;
	setp.eq.s32 	%p18, %r3, 0;
	st.local.u32 	[%rd1+24], %rd24;
	ld.local.u32 	%r65, [%rd2+24];
	ld.local.u32 	%r66, [%rd2+20];
	@%p18 bra 	$L__BB0_10;
	shf.l.wrap.b32 	%r65, %r66, %r65, %r3;
	ld.local.u32 	%r41, [%rd2+16];
	shf.l.wrap.b32 	%r66, %r41, %r66, %r3;
$L__BB0_10:
	setp.lt.s32 	%p19, %r2, 0;
	shr.u32 	%r42, %r65, 30;
	shf.l.wrap.b32 	%r43, %r66, %r65, 2;
	shl.b32 	%r44, %r66, 2;
	shr.u32 	%r45, %r43, 31;
	add.s32 	%r46, %r45, %r42;
	neg.s32 	%r47, %r46;
	selp.b32 	%r67, %r47, %r46, %p19;
	xor.b32  	%r48, %r43, %r2;
	shr.s32 	%r49, %r43, 31;
	xor.b32  	%r50, %r49, %r43;
	xor.b32  	%r51, %r49, %r44;
	cvt.u64.u32 	%rd14, %r50;
	shl.b64 	%rd15, %rd14, 32;
	cvt.u64.u32 	%rd16, %r51;
	or.b64  	%rd17, %rd15, %rd16;
	cvt.rn.f64.s64 	%fd1, %rd17;
	mul.f64 	%fd2, %fd1, 0d3BF921FB54442D19;
	cvt.rn.f32.f64 	%f131, %fd2;
	neg.f32 	%f132, %f131;
	setp.lt.s32 	%p20, %r48, 0;
	selp.f32 	%f180, %f132, %f131, %p20;
$L__BB0_11:
	add.s32 	%r52, %r67, 1;
	mul.rn.f32 	%f133, %f180, %f180;
	and.b32  	%r53, %r67, 1;
	setp.eq.b32 	%p21, %r53, 1;
	selp.f32 	%f134, %f180, 0f3F800000, %p21;
	fma.rn.f32 	%f135, %f133, %f134, 0f00000000;
	fma.rn.f32 	%f136, %f133, 0f37CBAC00, 0fBAB607ED;
	selp.f32 	%f137, 0fB94D4153, %f136, %p21;
	selp.f32 	%f138, 0f3C0885E4, 0f3D2AAABB, %p21;
	fma.rn.f32 	%f139, %f137, %f133, %f138;
	selp.f32 	%f140, 0fBE2AAAA8, 0fBEFFFFFF, %p21;
	fma.rn.f32 	%f141, %f139, %f133, %f140;
	fma.rn.f32 	%f142, %f141, %f135, %f134;
	and.b32  	%r54, %r52, 2;
	setp.eq.s32 	%p22, %r54, 0;
	mov.f32 	%f143, 0f00000000;
	sub.f32 	%f144, %f143, %f142;
	selp.f32 	%f145, %f142, %f144, %p22;
	add.f32 	%f182, %f4, %f145;
	setp.ltu.f32 	%p23, %f182, %f11;
	@%p23 bra 	$L__BB0_13;
	mov.f32 	%f148, 0f3E000000;
	div.approx.ftz.f32 	%f149, %f148, %f147;
	fma.rn.f32 	%f150, %f147, 0f40000000, %f149;
	add.f32 	%f151, %f150, 0f7B815870;
	abs.f32 	%f152, %f151;
	setp.lt.f32 	%p24, %f152, 0f7B9B10F6;
	selp.f32 	%f153, 0f7B9B10F6, %f152, %p24;
	min.f32 	%f154, %f152, 0f7B9B10F6;
	div.rn.f32 	%f155, %f154, %f153;
	mul.f32 	%f156, %f155, %f155;
	fma.rn.f32 	%f157, %f156, 0f3B33710B, 0fBC807748;
	fma.rn.f32 	%f158, %f157, %f156, 0f3D2CDAB2;
	fma.rn.f32 	%f159, %f158, %f156, 0fBD992D10;
	fma.rn.f32 	%f160, %f159, %f156, 0f3DD9EA6C;
	fma.rn.f32 	%f161, %f160, %f156, 0fBE117CB1;
	fma.rn.f32 	%f162, %f161, %f156, 0f3E4CBCE0;
	fma.rn.f32 	%f163, %f162, %f156, 0fBEAAAA7D;
	mul.f32 	%f164, %f156, %f163;
	fma.rn.f32 	%f165, %f164, %f155, %f155;
	neg.f32 	%f166, %f165;
	fma.rn.f32 	%f167, 0f3F6EE581, 0f3FD774EB, %f166;
	selp.f32 	%f168, %f167, %f165, %p24;
	selp.f32 	%f169, 0f3F6EE581, 0f3FEEE581, %p24;
	selp.f32 	%f170, %f165, %f166, %p24;
	mov.b32 	%r55, %f151;
	fma.rn.f32 	%f171, %f169, 0f3FD774EB, %f170;
	setp.lt.s32 	%p25, %r55, 0;
	selp.f32 	%f172, %f171, %f168, %p25;
	add.f32 	%f173, %f152, 0f7B9B10F6;
	setp.eq.f32 	%p26, %f152, 0f7B9B10F6;
	selp.f32 	%f174, 0f4016CBE4, 0f3F490FDB, %p25;
	abs.f32 	%f175, %f173;
	setp.nan.f32 	%p27, %f175, %f175;
	abs.f32 	%f176, %f172;
	selp.f32 	%f177, %f174, %f176, %p26;
	neg.f32 	%f178, %f177;
	selp.f32 	%f179, %f173, %f178, %p27;
	fma.rn.f32 	%f182, %f26, %f179, %f10;
$L__BB0_13:
	add.s32 	%r63, %r63, 1;
	setp.ne.s32 	%p28, %r63, %r23;
	@%p28 bra 	$L__BB0_5;
	ld.param.u32 	%r60, [_Z7computefiiiffffffffffffffffffffffff_param_2];
	add.s32 	%r62, %r62, 1;
	setp.ne.s32 	%p29, %r62, %r60;
	@%p29 bra 	$L__BB0_4;
	ld.param.u32 	%r58, [_Z7computefiiiffffffffffffffffffffffff_param_1];
	add.s32 	%r61, %r61, 1;
	setp.ne.s32 	%p30, %r61, %r58;
	@%p30 bra 	$L__BB0_3;
$L__BB0_16:
	add.u64 	%rd18, %SP, 32;
	add.u64 	%rd19, %SPL, 32;
	cvt.f64.f32 	%fd3, %f182;
	st.local.f64 	[%rd19], %fd3;
	mov.u64 	%rd20, $str;
	cvta.global.u64 	%rd21, %rd20;
	{ // callseq 0, 0
	.param .b64 param0;
	st.param.b64 	[param0], %rd21;
	.param .b64 param1;
	st.param.b64 	[param1], %rd18;
	.param .b32 retval0;
	call.uni (retval0), 
	vprintf, 
	(
	param0, 
	param1
	);
	ld.param.b32 	%r56, [retval0];
	} // callseq 0
	ret;

}


// ===== COMPILED SASS (sm_100) =====

	.target	sm_100

	.elftype	@"ET_EXEC"


//--------------------- .note.nv.tkinfo           --------------------------
	.section	.note.nv.tkinfo,"",@"SHT_NOTE"
	.sectionflags	@"SHF_NOTE_NV_TKINFO"
	.tkinfo
        /*0018*/ 	.word	0x00000002
        /*0030*/ 	.string	""
        /*0030*/ 	.string	"ptxas"
        /*0030*/ 	.string	"Cuda compilation tools, release 13.0, V13.0.88"
        /*0030*/ 	.string	"Build cuda_13.0.r13.0/compiler.36424714_0"
        /*0030*/ 	.string	"-arch sm_100 -m 64 "



//--------------------- .note.nv.cuinfo           --------------------------
	.section	.note.nv.cuinfo,"",@"SHT_NOTE"
	.sectionflags	@"SHF_NOTE_NV_CUINFO"
        /*0018*/ 	.short	0x0002
        /*001a*/ 	.short	0x0064
        /*001c*/ 	.short	0x0082
	.zero		2


//--------------------- .nv.info                  --------------------------
	.section	.nv.info,"",@"SHT_CUDA_INFO"
	.align	4


	//----- nvinfo : EIATTR_REGCOUNT
	.align		4
        /*0000*/ 	.byte	0x04, 0x2f
        /*0002*/ 	.short	(.L_3 - .L_2)
	.align		4
.L_2:
        /*0004*/ 	.word	index@(_Z7computefiiiffffffffffffffffffffffff)
        /*0008*/ 	.word	0x0000001f


	//----- nvinfo : EIATTR_FRAME_SIZE
	.align		4
.L_3:
        /*000c*/ 	.byte	0x04, 0x11
        /*000e*/ 	.short	(.L_5 - .L_4)
	.align		4
.L_4:
        /*0010*/ 	.word	index@($__internal_0_$__cuda_sm3x_div_rn_noftz_f32_slowpath)
        /*0014*/ 	.word	0x00000028


	//----- nvinfo : EIATTR_FRAME_SIZE
	.align		4
.L_5:
        /*0018*/ 	.byte	0x04, 0x11
        /*001a*/ 	.short	(.L_7 - .L_6)
	.align		4
.L_6:
        /*001c*/ 	.word	index@(_Z7computefiiiffffffffffffffffffffffff)
        /*0020*/ 	.word	0x00000028


	//----- nvinfo : EIATTR_MIN_STACK_SIZE
	.align		4
.L_7:
        /*0024*/ 	.byte	0x04, 0x12
        /*0026*/ 	.short	(.L_9 - .L_8)
	.align		4
.L_8:
        /*0028*/ 	.word	index@(_Z7computefiiiffffffffffffffffffffffff)
        /*002c*/ 	.word	0x00000028
.L_9:


//--------------------- .nv.compat                --------------------------
	.section	.nv.compat,"",@"SHT_CUDA_COMPAT_INFO"
	.align	4
        /*0000*/ 	.byte	0x02, 0x09, 0x00, 0x00, 0x02, 0x02, 0x01, 0x00, 0x02, 0x05, 0x05, 0x00, 0x03, 0x07, 0x01, 0x01
        /*0010*/ 	.byte	0x02, 0x03, 0x00, 0x00, 0x02, 0x06, 0x01, 0x00, 0x04, 0x0b, 0x08, 0x00, 0x01, 0x00, 0x00, 0x00
        /*0020*/ 	.byte	0x00, 0x00, 0x00, 0x00


//--------------------- .nv.info._Z7computefiiiffffffffffffffffffffffff --------------------------
	.section	.nv.info._Z7computefiiiffffffffffffffffffffffff,"",@"SHT_CUDA_INFO"
	.sectionflags	@""
	.align	4


	//----- nvinfo : EIATTR_CUDA_API_VERSION
	.align		4
        /*0000*/ 	.byte	0x04, 0x37
        /*0002*/ 	.short	(.L_11 - .L_10)
.L_10:
        /*0004*/ 	.word	0x00000082


	//----- nvinfo : EIATTR_KPARAM_INFO
	.align		4
.L_11:
        /*0008*/ 	.byte	0x04, 0x17
        /*000a*/ 	.short	(.L_13 - .L_12)
.L_12:
        /*000c*/ 	.word	0x00000000
        /*0010*/ 	.short	0x001b
        /*0012*/ 	.short	0x006c
        /*0014*/ 	.byte	0x00, 0xf0, 0x11, 0x00


	//----- nvinfo : EIATTR_KPARAM_INFO
	.align		4
.L_13:
        /*0018*/ 	.byte	0x04, 0x17
        /*001a*/ 	.short	(.L_15 - .L_14)
.L_14:
        /*001c*/ 	.word	0x00000000
        /*0020*/ 	.short	0x001a
        /*0022*/ 	.short	0x0068
        /*0024*/ 	.byte	0x00, 0xf0, 0x11, 0x00


	//----- nvinfo : EIATTR_KPARAM_INFO
	.align		4
.L_15:
        /*0028*/ 	.byte	0x04, 0x17
        /*002a*/ 	.short	(.L_17 - .L_16)
.L_16:
        /*002c*/ 	.word	0x00000000
        /*0030*/ 	.short	0x0019
        /*0032*/ 	.short	0x0064
        /*0034*/ 	.byte	0x00, 0xf0, 0x11, 0x00


	//----- nvinfo : EIATTR_KPARAM_INFO
	.align		4
.L_17:
        /*0038*/ 	.byte	0x04, 0x17
        /*003a*/ 	.short	(.L_19 - .L_18)
.L_18:
        /*003c*/ 	.word	0x00000000
        /*0040*/ 	.short	0x0018
        /*0042*/ 	.short	0x0060
        /*0044*/ 	.byte	0x00, 0xf0, 0x11, 0x00


	//----- nvinfo : EIATTR_KPARAM_INFO
	.align		4
.L_19:
        /*0048*/ 	.byte	0x04, 0x17
        /*004a*/ 	.short	(.L_21 - .L_20)
.L_20:
        /*004c*/ 	.word	0x00000000
        /*0050*/ 	.short	0x0017
        /*0052*/ 	.short	0x005c
        /*0054*/ 	.byte	0x00, 0xf0, 0x11, 0x00


	//----- nvinfo : EIATTR_KPARAM_INFO
	.align		4
.L_21:
        /*0058*/ 	.byte	0x04, 0x17
        /*005a*/ 	.short	(.L_23 - .L_22)
.L_22:
        /*005c*/ 	.word	0x00000000
        /*0060*/ 	.short	0x0016
        /*0062*/ 	.short	0x0058
        /*0064*/ 	.byte	0x00, 0xf0, 0x11, 0x00


	//----- nvinfo : EIATTR_KPARAM_INFO
	.align		4
.L_23:
        /*0068*/ 	.byte	0x04, 0x17
        /*006a*/ 	.short	(.L_25 - .L_24)
.L_24:
        /*006c*/ 	.word	0x00000000
        /*0070*/ 	.short	0x0015
        /*0072*/ 	.short	0x0054
        /*0074*/ 	.byte	0x00, 0xf0, 0x11, 0x00


	//----- nvinfo : EIATTR_KPARAM_INFO
	.align		4
.L_25:
        /*0078*/ 	.byte	0x04, 0x17
        /*007a*/ 	.short	(.L_27 - .L_26)
.L_26:
        /*007c*/ 	.word	0x00000000
        /*0080*/ 	.short	0x0014
        /*0082*/ 	.short	0x0050
        /*0084*/ 	.byte	0x00, 0xf0, 0x11, 0x00


	//----- nvinfo : EIATTR_KPARAM_INFO
	.align		4
.L_27:
        /*0088*/ 	.byte	0x04, 0x17
        /*008a*/ 	.short	(.L_29 - .L_28)
.L_28:
        /*008c*/ 	.word	0x00000000
        /*0090*/ 	.short	0x0013
        /*0092*/ 	.short	0x004c
        /*0094*/ 	.byte	0x00, 0xf0, 0x11, 0x00


	//----- nvinfo : EIATTR_KPARAM_INFO
	.align		4
.L_29:
        /*0098*/ 	.byte	0x04, 0x17
        /*009a*/ 	.short	(.L_31 - .L_30)
.L_30:
        /*009c*/ 	.word	0x00000000
        /*00a0*/ 	.short	0x0012
        /*00a2*/ 	.short	0x0048
        /*00a4*/ 	.byte	0x00, 0xf0, 0x11, 0x00


	//----- nvinfo : EIATTR_KPARAM_INFO
	.align		4
.L_31:
        /*00a8*/ 	.byte	0x04, 0x17
        /*00aa*/ 	.short	(.L_33 - .L_32)
.L_32:
        /*00ac*/ 	.word	0x00000000
        /*00b0*/ 	.short	0x0011
        /*00b2*/ 	.short	0x0044
        /*00b4*/ 	.byte	0x00, 0xf0, 0x11, 0x00


	//----- nvinfo : EIATTR_KPARAM_INFO
	.align		4
.L_33:
        /*00b8*/ 	.byte	0x04, 0x17
        /*00ba*/ 	.short	(.L_35 - .L_34)
.L_34:
        /*00bc*/ 	.word	0x00000000
        /*00c0*/ 	.short	0x0010
        /*00c2*/ 	.short	0x0040
        /*00c4*/ 	.byte	0x00, 0xf0, 0x11, 0x00


	//----- nvinfo : EIATTR_KPARAM_INFO
	.align		4
.L_35:
        /*00c8*/ 	.byte	0x04, 0x17
        /*00ca*/ 	.short	(.L_37 - .L_36)
.L_36:
        /*00cc*/ 	.word	0x00000000
        /*00d0*/ 	.short	0x000f
        /*00d2*/ 	.short	0x003c
        /*00d4*/ 	.byte	0x00, 0xf0, 0x11, 0x00


	//----- nvinfo : EIATTR_KPARAM_INFO
	.align		4
.L_37:
        /*00d8*/ 	.byte	0x04, 0x17
        /*00da*/ 	.short	(.L_39 - .L_38)
.L_38:
        /*00dc*/ 	.word	0x00000000
        /*00e0*/ 	.short	0x000e
        /*00e2*/ 	.short	0x0038
        /*00e4*/ 	.byte	0x00, 0xf0, 0x11, 0x00


	//----- nvinfo : EIATTR_KPARAM_INFO
	.align		4
.L_39:
        /*00e8*/ 	.byte	0x04, 0x17
        /*00ea*/ 	.short	(.L_41 - .L_40)
.L_40:
        /*00ec*/ 	.word	0x00000000
        /*00f0*/ 	.short	0x000d
        /*00f2*/ 	.short	0x0034
        /*00f4*/ 	.byte	0x00, 0xf0, 0x11, 0x00


	//----- nvinfo : EIATTR_KPARAM_INFO
	.align		4
.L_41:
        /*00f8*/ 	.byte	0x04, 0x17
        /*00fa*/ 	.short	(.L_43 - .L_42)
.L_42:
        /*00fc*/ 	.word	0x00000000
        /*0100*/ 	.short	0x000c
        /*0102*/ 	.short	0x0030
        /*0104*/ 	.byte	0x00, 0xf0, 0x11, 0x00


	//----- nvinfo : EIATTR_KPARAM_INFO
	.align		4
.L_43:
        /*0108*/ 	.byte	0x04, 0x17
        /*010a*/ 	.short	(.L_45 - .L_44)
.L_44:
        /*010c*/ 	.word	0x00000000
        /*0110*/ 	.short	0x000b
        /*0112*/ 	.short	0x002c
        /*0114*/ 	.byte	0x00, 0xf0, 0x11, 0x00


	//----- nvinfo : EIATTR_KPARAM_INFO
	.align		4
.L_45:
        /*0118*/ 	.byte	0x04, 0x17
        /*011a*/ 	.short	(.L_47 - .L_46)
.L_46:
        /*011c*/ 	.word	0x00000000
        /*0120*/ 	.short	0x000a
        /*0122*/ 	.short	0x0028
        /*0124*/ 	.byte	0x00, 0xf0, 0x11, 0x00


	//----- nvinfo : EIATTR_KPARAM_INFO
	.align		4
.L_47:
        /*0128*/ 	.byte	0x04, 0x17
        /*012a*/ 	.short	(.L_49 - .L_48)
.L_48:
        /*012c*/ 	.word	0x00000000
        /*0130*/ 	.short	0x0009
        /*0132*/ 	.short	0x0024
        /*0134*/ 	.byte	0x00, 0xf0, 0x11, 0x00


	//----- nvinfo : EIATTR_KPARAM_INFO
	.align		4
.L_49:
        /*0138*/ 	.byte	0x04, 0x17
        /*013a*/ 	.short	(.L_51 - .L_50)
.L_50:
        /*013c*/ 	.word	0x00000000
        /*0140*/ 	.short	0x0008
        /*0142*/ 	.short	0x0020
        /*0144*/ 	.byte	0x00, 0xf0, 0x11, 0x00


	//----- nvinfo : EIATTR_KPARAM_INFO
	.align		4
.L_51:
        /*0148*/ 	.byte	0x04, 0x17
        /*014a*/ 	.short	(.L_53 - .L_52)
.L_52:
        /*014c*/ 	.word	0x00000000
        /*0150*/ 	.short	0x0007
        /*0152*/ 	.short	0x001c
        /*0154*/ 	.byte	0x00, 0xf0, 0x11, 0x00


	//----- nvinfo : EIATTR_KPARAM_INFO
	.align		4
.L_53:
        /*0158*/ 	.byte	0x04, 0x17
        /*015a*/ 	.short	(.L_55 - .L_54)
.L_54:
        /*015c*/ 	.word	0x00000000
        /*0160*/ 	.short	0x0006
        /*0162*/ 	.short	0x0018
        /*0164*/ 	.byte	0x00, 0xf0, 0x11, 0x00


	//----- nvinfo : EIATTR_KPARAM_INFO
	.align		4
.L_55:
        /*0168*/ 	.byte	0x04, 0x17
        /*016a*/ 	.short	(.L_57 - .L_56)
.L_56:
        /*016c*/ 	.word	0x00000000
        /*0170*/ 	.short	0x0005
        /*0172*/ 	.short	0x0014
        /*0174*/ 	.byte	0x00, 0xf0, 0x11, 0x00


	//----- nvinfo : EIATTR_KPARAM_INFO
	.align		4
.L_57:
        /*0178*/ 	.byte	0x04, 0x17
        /*017a*/ 	.short	(.L_59 - .L_58)
.L_58:
        /*017c*/ 	.word	0x00000000
        /*0180*/ 	.short	0x0004
        /*0182*/ 	.short	0x0010
        /*0184*/ 	.byte	0x00, 0xf0, 0x11, 0x00


	//----- nvinfo : EIATTR_KPARAM_INFO
	.align		4
.L_59:
        /*0188*/ 	.byte	0x04, 0x17
        /*018a*/ 	.short	(.L_61 - .L_60)
.L_60:
        /*018c*/ 	.word	0x00000000
        /*0190*/ 	.short	0x0003
        /*0192*/ 	.short	0x000c
        /*0194*/ 	.byte	0x00, 0xf0, 0x11, 0x00


	//----- nvinfo : EIATTR_KPARAM_INFO
	.align		4
.L_61:
        /*0198*/ 	.byte	0x04, 0x17
        /*019a*/ 	.short	(.L_63 - .L_62)
.L_62:
        /*019c*/ 	.word	0x00000000
        /*01a0*/ 	.short	0x0002
        /*01a2*/ 	.short	0x0008
        /*01a4*/ 	.byte	0x00, 0xf0, 0x11, 0x00


	//----- nvinfo : EIATTR_KPARAM_INFO
	.align		4
.L_63:
        /*01a8*/ 	.byte	0x04, 0x17
        /*01aa*/ 	.short	(.L_65 - .L_64)
.L_64:
        /*01ac*/ 	.word	0x00000000
        /*01b0*/ 	.short	0x0001
        /*01b2*/ 	.short	0x0004
        /*01b4*/ 	.byte	0x00, 0xf0, 0x11, 0x00


	//----- nvinfo : EIATTR_KPARAM_INFO
	.align		4
.L_65:
        /*01b8*/ 	.byte	0x04, 0x17
        /*01ba*/ 	.short	(.L_67 - .L_66)
.L_66:
        /*01bc*/ 	.word	0x00000000
        /*01c0*/ 	.short	0x0000
        /*01c2*/ 	.short	0x0000
        /*01c4*/ 	.byte	0x00, 0xf0, 0x11, 0x00


	//----- nvinfo : EIATTR_SPARSE_MMA_MASK
	.align		4
.L_67:
        /*01c8*/ 	.byte	0x03, 0x50
        /*01ca*/ 	.short	0x0000


	//----- nvinfo : EIATTR_MAXREG_COUNT
	.align		4
        /*01cc*/ 	.byte	0x03, 0x1b
        /*01ce*/ 	.short	0x00ff


	//----- nvinfo : EIATTR_EXTERNS
	.align		4
        /*01d0*/ 	.byte	0x04, 0x0f
        /*01d2*/ 	.short	(.L_69 - .L_68)


	//   ....[0]....
	.align		4
.L_68:
        /*01d4*/ 	.word	index@(vprintf)


	//----- nvinfo : EIATTR_MERCURY_ISA_VERSION
	.align		4
.L_69:
        /*01d8*/ 	.byte	0x03, 0x5f
        /*01da*/ 	.short	0x0101


	//----- nvinfo : EIATTR_VRC_CTA_INIT_COUNT
	.align		4
        /*01dc*/ 	.byte	0x02, 0x4a
	.zero		1
	.zero		1


	//----- nvinfo : EIATTR_SYSCALL_OFFSETS
	.align		4
        /*01e0*/ 	.byte	0x04, 0x46
        /*01e2*/ 	.short	(.L_71 - .L_70)


	//   ....[0]....
.L_70:
        /*01e4*/ 	.word	0x000014c0


	//----- nvinfo : EIATTR_EXIT_INSTR_OFFSETS
	.align		4
.L_71:
        /*01e8*/ 	.byte	0x04, 0x1c
        /*01ea*/ 	.short	(.L_73 - .L_72)


	//   ....[0]....
.L_72:
        /*01ec*/ 	.word	0x000014d0


	//----- nvinfo : EIATTR_CRS_STACK_SIZE
	.align		4
.L_73:
        /*01f0*/ 	.byte	0x04, 0x1e
        /*01f2*/ 	.short	(.L_75 - .L_74)
.L_74:
        /*01f4*/ 	.word	0x00000000


	//----- nvinfo : EIATTR_CBANK_PARAM_SIZE
	.align		4
.L_75:
        /*01f8*/ 	.byte	0x03, 0x19
        /*01fa*/ 	.short	0x0070


	//----- nvinfo : EIATTR_PARAM_CBANK
	.align		4
        /*01fc*/ 	.byte	0x04, 0x0a
        /*01fe*/ 	.short	(.L_77 - .L_76)
	.align		4
.L_76:
        /*0200*/ 	.word	index@(.nv.constant0._Z7computefiiiffffffffffffffffffffffff)
        /*0204*/ 	.short	0x0380
        /*0206*/ 	.short	0x0070


	//----- nvinfo : EIATTR_SW_WAR
	.align		4
.L_77:
        /*0208*/ 	.byte	0x04, 0x36
        /*020a*/ 	.short	(.L_79 - .L_78)
.L_78:
        /*020c*/ 	.word	0x00000008
.L_79:


//--------------------- .nv.callgraph             --------------------------
	.section	.nv.callgraph,"",@"SHT_CUDA_CALLGRAPH"
	.align	4
	.sectionentsize	8
	.align		4
        /*0000*/ 	.word	0x00000000
	.align		4
        /*0004*/ 	.word	0xffffffff
	.align		4
        /*0008*/ 	.word	index@(_Z7computefiiiffffffffffffffffffffffff)
	.align		4
        /*000c*/ 	.word	index@(vprintf)
	.align		4
        /*0010*/ 	.word	0x00000000
	.align		4
        /*0014*/ 	.word	0xfffffffe
	.align		4
        /*0018*/ 	.word	0x00000000
	.align		4
        /*001c*/ 	.word	0xfffffffd
	.align		4
        /*0020*/ 	.word	0x00000000
	.align		4
        /*0024*/ 	.word	0xfffffffc


//--------------------- .nv.constant4             --------------------------
	.section	.nv.constant4,"a",@progbits
	.align	8
	.align		8
.nv.constant4:
        /*0000*/ 	.dword	vprintf
	.align		8
        /*0008*/ 	.dword	$str
	.align		8
        /*0010*/ 	.dword	__cudart_i2opi_f


//--------------------- .text._Z7computefiiiffffffffffffffffffffffff --------------------------
	.section	.text._Z7computefiiiffffffffffffffffffffffff,"ax",@progbits
	.align	128
        .global         _Z7computefiiiffffffffffffffffffffffff
        .type           _Z7computefiiiffffffffffffffffffffffff,@function
        .size           _Z7computefiiiffffffffffffffffffffffff,(.L_x_28 - _Z7computefiiiffffffffffffffffffffffff)
        .other          _Z7computefiiiffffffffffffffffffffffff,@"STO_CUDA_ENTRY STV_DEFAULT"
_Z7computefiiiffffffffffffffffffffffff:
.text._Z7computefiiiffffffffffffffffffffffff:
[----:B------:R-:W0:Y:S08]  /*0000*/  LDC R1, c[0x0][0x37c] ;  /* 0x0000df00ff017b82 */ /* 0x000e300000000800 */
[----:B------:R-:W1:Y:S01]  /*0010*/  LDC R4, c[0x0][0x394] ;  /* 0x0000e500ff047b82 */ /* 0x000e620000000800 */
[----:B------:R-:W-:Y:S02]  /*0020*/  HFMA2 R0, -RZ, RZ, 0.003597259521484375, -206.875 ;  /* 0x1b5eda77ff007431 */ /* 0x000fe400000001ff */
[----:B------:R-:W-:Y:S01]  /*0030*/  IMAD.MOV.U32 R3, RZ, RZ, 0x639309d3 ;  /* 0x639309d3ff037424 */ /* 0x000fe200078e00ff */
[----:B------:R-:W2:Y:S01]  /*0040*/  LDCU UR4, c[0x0][0x380] ;  /* 0x00007000ff0477ac */ /* 0x000ea20008000800 */
[----:B0-----:R-:W-:Y:S01]  /*0050*/  VIADD R1, R1, 0xffffffd8 ;  /* 0xffffffd801017836 */ /* 0x001fe20000000000 */
[----:B------:R-:W0:Y:S02]  /*0060*/  LDCU UR6, c[0x0][0x2fc] ;  /* 0x00005f80ff0677ac */ /* 0x000e240008000800 */
[----:B------:R-:W3:Y:S01]  /*0070*/  LDC R6, c[0x0][0x2f8] ;  /* 0x0000be00ff067b82 */ /* 0x000ee20000000800 */
[----:B------:R-:W-:-:S04]  /*0080*/  FFMA R0, R3, -R0, 1 ;  /* 0x3f80000003007423 */ /* 0x000fc80000000800 */
[----:B------:R-:W-:Y:S01]  /*0090*/  FFMA R0, R0, R3, 5.42475857680346277478e+21 ;  /* 0x639309d300007423 */ /* 0x000fe20000000003 */
[----:B-1----:R-:W1:Y:S03]  /*00a0*/  FCHK P0, R4, 1.8433999396831287226e-22 ;  /* 0x1b5eda7704007902 */ /* 0x002e660000000000 */
[----:B------:R-:W-:-:S04]  /*00b0*/  FFMA R3, R0, R4, RZ ;  /* 0x0000000400037223 */ /* 0x000fc800000000ff */
[----:B------:R-:W-:-:S04]  /*00c0*/  FFMA R2, R3, -1.8433999396831287226e-22, R4 ;  /* 0x9b5eda7703027823 */ /* 0x000fc80000000004 */
[----:B------:R-:W-:Y:S01]  /*00d0*/  FFMA R2, R0, R2, R3 ;  /* 0x0000000200027223 */ /* 0x000fe20000000003 */
[----:B--2---:R-:W-:Y:S01]  /*00e0*/  IMAD.U32 R0, RZ, RZ, UR4 ;  /* 0x00000004ff007e24 */ /* 0x004fe2000f8e00ff */
[----:B01----:R-:W-:Y:S06]  /*00f0*/  @!P0 BRA `(.L_x_0) ;  /* 0x0000000000188947 */ /* 0x003fec0003800000 */
[----:B------:R-:W0:Y:S01]  /*0100*/  LDCU UR4, c[0x0][0x394] ;  /* 0x00007280ff0477ac */ /* 0x000e220008000800 */
[----:B------:R-:W-:Y:S01]  /*0110*/  IMAD.MOV.U32 R3, RZ, RZ, 0x1b5eda77 ;  /* 0x1b5eda77ff037424 */ /* 0x000fe200078e00ff */
[----:B------:R-:W-:Y:S02]  /*0120*/  MOV R4, 0x150 ;  /* 0x0000015000047802 */ /* 0x000fe40000000f00 */
[----:B0-----:R-:W-:-:S07]  /*0130*/  MOV R2, UR4 ;  /* 0x0000000400027c02 */ /* 0x001fce0008000f00 */
[----:B---3--:R-:W-:Y:S05]  /*0140*/  CALL.REL.NOINC `($__internal_0_$__cuda_sm3x_div_rn_noftz_f32_slowpath) ;  /* 0x0000001000e47944 */ /* 0x008fea0003c00000 */
[----:B------:R-:W-:-:S07]  /*0150*/  IMAD.MOV.U32 R2, RZ, RZ, R5 ;  /* 0x000000ffff027224 */ /* 0x000fce00078e0005 */
.L_x_0:
[----:B------:R-:W0:Y:S01]  /*0160*/  LDC.64 R4, c[0x0][0x380] ;  /* 0x0000e000ff047b82 */ /* 0x000e220000000a00 */
[----:B------:R-:W1:Y:S01]  /*0170*/  LDCU UR4, c[0x0][0x390] ;  /* 0x00007200ff0477ac */ /* 0x000e620008000800 */
[----:B------:R-:W-:Y:S01]  /*0180*/  BSSY.RECONVERGENT B0, `(.L_x_1) ;  /* 0x0000129000007945 */ /* 0x000fe20003800200 */
[----:B-1----:R-:W-:Y:S01]  /*0190*/  FADD R3, R2, UR4 ;  /* 0x0000000402037e21 */ /* 0x002fe20008000000 */
[----:B0-----:R-:W-:-:S04]  /*01a0*/  ISETP.GE.AND P0, PT, R5, 0x1, PT ;  /* 0x000000010500780c */ /* 0x001fc80003f06270 */
[----:B------:R-:W-:-:S13]  /*01b0*/  FSETP.LTU.OR P0, PT, R3, R4, !P0 ;  /* 0x000000040300720b */ /* 0x000fda0004709400 */
[----:B------:R-:W-:Y:S05]  /*01c0*/  @P0 BRA `(.L_x_2) ;  /* 0x0000001000900947 */ /* 0x000fea0003800000 */
[----:B------:R-:W0:Y:S01]  /*01d0*/  LDC.64 R8, c[0x0][0x3e8] ;  /* 0x0000fa00ff087b82 */ /* 0x000e220000000a00 */
[----:B------:R-:W-:Y:S02]  /*01e0*/  HFMA2 R2, -RZ, RZ, 49504, 8148 ;  /* 0x7a0b6ff5ff027431 */ /* 0x000fe400000001ff */
[----:B------:R-:W-:-:S04]  /*01f0*/  IMAD.MOV.U32 R3, RZ, RZ, 0x4eb006b ;  /* 0x04eb006bff037424 */ /* 0x000fc800078e00ff */
[----:B------:R-:W-:-:S04]  /*0200*/  FFMA R2, R3, -R2, 1 ;  /* 0x3f80000003027423 */ /* 0x000fc80000000802 */
[----:B------:R-:W-:Y:S01]  /*0210*/  FFMA R2, R2, R3, 5.5248618332322860728e-36 ;  /* 0x04eb006b02027423 */ /* 0x000fe20000000003 */
[----:B0-----:R-:W0:Y:S03]  /*0220*/  FCHK P0, R9, 1.81000005425540592636e+35 ;  /* 0x7a0b6ff509007902 */ /* 0x001e260000000000 */
[----:B------:R-:W-:Y:S01]  /*0230*/  FFMA R4, R2, R9, RZ ;  /* 0x0000000902047223 */ /* 0x000fe200000000ff */
[----:B------:R-:W-:-:S03]  /*0240*/  FFMA R7, RZ, R8, 1.4884000379586876125e-37 ;  /* 0x024a972cff077423 */ /* 0x000fc60000000008 */
[----:B------:R-:W-:-:S04]  /*0250*/  FFMA R3, R4, -1.81000005425540592636e+35, R9 ;  /* 0xfa0b6ff504037823 */ /* 0x000fc80000000009 */
[----:B------:R-:W-:Y:S01]  /*0260*/  FFMA R2, R2, R3, R4 ;  /* 0x0000000302027223 */ /* 0x000fe20000000004 */
[----:B0-----:R-:W-:Y:S06]  /*0270*/  @!P0 BRA `(.L_x_3) ;  /* 0x0000000000188947 */ /* 0x001fec0003800000 */
[----:B------:R-:W0:Y:S01]  /*0280*/  LDCU UR4, c[0x0][0x3ec] ;  /* 0x00007d80ff0477ac */ /* 0x000e220008000800 */
[----:B------:R-:W-:Y:S01]  /*0290*/  IMAD.MOV.U32 R3, RZ, RZ, 0x7a0b6ff5 ;  /* 0x7a0b6ff5ff037424 */ /* 0x000fe200078e00ff */
[----:B------:R-:W-:Y:S01]  /*02a0*/  MOV R4, 0x2d0 ;  /* 0x000002d000047802 */ /* 0x000fe20000000f00 */
[----:B0-----:R-:W-:-:S07]  /*02b0*/  IMAD.U32 R2, RZ, RZ, UR4 ;  /* 0x00000004ff027e24 */ /* 0x001fce000f8e00ff */
[----:B---3--:R-:W-:Y:S05]  /*02c0*/  CALL.REL.NOINC `($__internal_0_$__cuda_sm3x_div_rn_noftz_f32_slowpath) ;  /* 0x0000001000847944 */ /* 0x008fea0003c00000 */
[----:B------:R-:W-:-:S07]  /*02d0*/  MOV R2, R5 ;  /* 0x0000000500027202 */ /* 0x000fce0000000f00 */
.L_x_3:
[----:B------:R-:W0:Y:S01]  /*02e0*/  LDCU.64 UR4, c[0x0][0x388] ;  /* 0x00007100ff0477ac */ /* 0x000e220008000a00 */
[----:B------:R-:W-:Y:S01]  /*02f0*/  FADD R7, R7, R2 ;  /* 0x0000000207077221 */ /* 0x000fe20000000000 */
[----:B------:R-:W1:Y:S01]  /*0300*/  LDCU UR7, c[0x0][0x3e4] ;  /* 0x00007c80ff0777ac */ /* 0x000e620008000800 */
[----:B0-----:R-:W-:-:S04]  /*0310*/  UISETP.LT.AND UP0, UPT, UR4, UR5, UPT ;  /* 0x000000050400728c */ /* 0x001fc8000bf01270 */
[----:B------:R-:W-:Y:S01]  /*0320*/  USEL UR4, UR4, UR5, UP0 ;  /* 0x0000000504047287 */ /* 0x000fe20008000000 */
[----:B-1----:R-:W-:-:S03]  /*0330*/  FADD R7, R7, UR7 ;  /* 0x0000000707077e21 */ /* 0x002fc60008000000 */
[----:B------:R-:W-:-:S09]  /*0340*/  UISETP.GE.AND UP0, UPT, UR4, 0x1, UPT ;  /* 0x000000010400788c */ /* 0x000fd2000bf06270 */
[----:B------:R-:W-:Y:S05]  /*0350*/  BRA.U !UP0, `(.L_x_2) ;  /* 0x00000011082c7547 */ /* 0x000fea000b800000 */
[----:B------:R-:W0:Y:S01]  /*0360*/  LDC.64 R2, c[0x0][0x3a8] ;  /* 0x0000ea00ff027b82 */ /* 0x000e220000000a00 */
[----:B------:R-:W1:Y:S01]  /*0370*/  LDCU UR4, c[0x0][0x3b0] ;  /* 0x00007600ff0477ac */ /* 0x000e620008000800 */
[----:B------:R-:W-:Y:S01]  /*0380*/  IMAD.MOV.U32 R5, RZ, RZ, 0x3d10ecef ;  /* 0x3d10ecefff057424 */ /* 0x000fe200078e00ff */
[----:B------:R-:W2:Y:S05]  /*0390*/  LDCU UR5, c[0x0][0x3a4] ;  /* 0x00007480ff0577ac */ /* 0x000eaa0008000800 */
[----:B------:R-:W4:Y:S01]  /*03a0*/  LDC R8, c[0x0][0x3a0] ;  /* 0x0000e800ff087b82 */ /* 0x000f220000000800 */
[----:B0-----:R-:W-:Y:S01]  /*03b0*/  FMUL R0, R2, R3 ;  /* 0x0000000302007220 */ /* 0x001fe20000400000 */
[----:B------:R-:W-:-:S03]  /*03c0*/  IMAD.MOV.U32 R3, RZ, RZ, 0x3f000000 ;  /* 0x3f000000ff037424 */ /* 0x000fc600078e00ff */
[----:B-1----:R-:W-:Y:S01]  /*03d0*/  FMUL R4, R0, UR4 ;  /* 0x0000000400047c20 */ /* 0x002fe20008400000 */
[----:B------:R-:W4:Y:S03]  /*03e0*/  LDCU UR4, c[0x0][0x39c] ;  /* 0x00007380ff0477ac */ /* 0x000f260008000800 */
[C---:B------:R-:W-:Y:S01]  /*03f0*/  FFMA R0, |R4|.reuse, -R3, 0.5 ;  /* 0x3f00000004007423 */ /* 0x040fe20000000a03 */
[C---:B------:R-:W-:Y:S02]  /*0400*/  FSETP.NEU.AND P0, PT, |R4|.reuse, 1, PT ;  /* 0x3f8000000400780b */ /* 0x040fe40003f0d200 */
[----:B------:R-:W-:Y:S01]  /*0410*/  FSETP.GT.AND P1, PT, |R4|, 0.56000000238418579102, PT ;  /* 0x3f0f5c290400780b */ /* 0x000fe20003f24200 */
[----:B------:R-:W0:Y:S01]  /*0420*/  MUFU.RSQ R3, R0 ;  /* 0x0000000000037308 */ /* 0x000e220000001400 */
[----:B----4-:R-:W-:Y:S01]  /*0430*/  FMUL R8, R8, UR4 ;  /* 0x0000000408087c20 */ /* 0x010fe20008400000 */
[----:B0-----:R-:W-:Y:S01]  /*0440*/  FMUL R2, R0, R3 ;  /* 0x0000000300027220 */ /* 0x001fe20000400000 */
[----:B------:R-:W-:-:S04]  /*0450*/  FMUL R3, R3, -0.5 ;  /* 0xbf00000003037820 */ /* 0x000fc80000400000 */
[----:B------:R-:W-:-:S04]  /*0460*/  FFMA R3, R2, R3, 0.5 ;  /* 0x3f00000002037423 */ /* 0x000fc80000000003 */
[----:B------:R-:W-:-:S05]  /*0470*/  FFMA R3, R2, R3, R2 ;  /* 0x0000000302037223 */ /* 0x000fca0000000002 */
[----:B------:R-:W-:Y:S02]  /*0480*/  FSEL R3, R3, RZ, P0 ;  /* 0x000000ff03037208 */ /* 0x000fe40000000000 */
[----:B------:R-:W-:Y:S02]  /*0490*/  FSETP.GT.AND P0, PT, R4, 0.56000000238418579102, PT ;  /* 0x3f0f5c290400780b */ /* 0x000fe40003f04000 */
[----:B------:R-:W-:-:S04]  /*04a0*/  FSEL R3, R3, |R4|, P1 ;  /* 0x4000000403037208 */ /* 0x000fc80000800000 */
[----:B------:R-:W-:-:S05]  /*04b0*/  LOP3.LUT R3, R3, 0x80000000, R4, 0xb8, !PT ;  /* 0x8000000003037812 */ /* 0x000fca00078eb804 */
[----:B------:R-:W-:-:S04]  /*04c0*/  FMUL R0, R3, R3 ;  /* 0x0000000303007220 */ /* 0x000fc80000400000 */
[----:B------:R-:W-:-:S04]  /*04d0*/  FFMA R5, R0, R5, 0.016980519518256187439 ;  /* 0x3c8b1abb00057423 */ /* 0x000fc80000000005 */
[----:B------:R-:W-:-:S04]  /*04e0*/  FFMA R5, R0, R5, 0.030762933194637298584 ;  /* 0x3cfc028c00057423 */ /* 0x000fc80000000005 */
[----:B------:R-:W-:-:S04]  /*04f0*/  FFMA R5, R0, R5, 0.044709417968988418579 ;  /* 0x3d37213900057423 */ /* 0x000fc80000000005 */
[----:B------:R-:W-:-:S04]  /*0500*/  FFMA R5, R0, R5, 0.074989043176174163818 ;  /* 0x3d9993db00057423 */ /* 0x000fc80000000005 */
[----:B------:R-:W-:-:S04]  /*0510*/  FFMA R5, R0, R5, 0.16666707396507263184 ;  /* 0x3e2aaac600057423 */ /* 0x000fc80000000005 */
[----:B------:R-:W-:-:S04]  /*0520*/  FMUL R0, R0, R5 ;  /* 0x0000000500007220 */ /* 0x000fc80000400000 */
[----:B------:R-:W-:Y:S01]  /*0530*/  FFMA R0, R3, R0, R3 ;  /* 0x0000000003007223 */ /* 0x000fe20000000003 */
[----:B------:R-:W-:-:S04]  /*0540*/  HFMA2 R3, -RZ, RZ, 1.9599609375, 20144 ;  /* 0x3fd774ebff037431 */ /* 0x000fc800000001ff */
[----:B------:R-:W-:-:S05]  /*0550*/  FSEL R2, R0, -R0, P1 ;  /* 0x8000000000027208 */ /* 0x000fca0000800000 */
[----:B------:R-:W-:Y:S01]  /*0560*/  @!P0 FFMA R0, R3, 0.93318945169448852539, R2 ;  /* 0x3f6ee58103008823 */ /* 0x000fe20000000002 */
[----:B------:R-:W-:-:S03]  /*0570*/  FMUL R2, |R7|, 1.4426950216293334961 ;  /* 0x3fb8aa3b07027820 */ /* 0x000fc60000400200 */
[----:B------:R-:W-:-:S03]  /*0580*/  @P1 FADD R0, R0, R0 ;  /* 0x0000000000001221 */ /* 0x000fc60000000000 */
[----:B------:R-:W0:Y:S01]  /*0590*/  FRND.TRUNC R2, R2 ;  /* 0x0000000200027307 */ /* 0x000e22000020d000 */
[----:B------:R-:W-:-:S04]  /*05a0*/  FADD R0, -R0, -1.3592595103950725588e-43 ;  /* 0x8000006100007421 */ /* 0x000fc80000000100 */
[----:B------:R-:W-:-:S04]  /*05b0*/  FMUL R0, RZ, -R0 ;  /* 0x80000000ff007220 */ /* 0x000fc80000400000 */
[----:B--2---:R-:W-:-:S05]  /*05c0*/  FMUL R9, R0, UR5 ;  /* 0x0000000500097c20 */ /* 0x004fca0008400000 */
[-C--:B------:R-:W-:Y:S02]  /*05d0*/  FSETP.GT.AND P0, PT, |R8|, |R9|.reuse, PT ;  /* 0x400000090800720b */ /* 0x080fe40003f04200 */
[----:B0-----:R-:W-:Y:S02]  /*05e0*/  FSETP.GT.AND P1, PT, |R2|, 126, PT ;  /* 0x42fc00000200780b */ /* 0x001fe40003f24200 */
[----:B------:R-:W-:Y:S02]  /*05f0*/  FSEL R11, |R8|, |R9|, P0 ;  /* 0x40000009080b7208 */ /* 0x000fe40000000200 */
[----:B------:R-:W-:Y:S02]  /*0600*/  FSEL R0, |R9|, |R8|, P0 ;  /* 0x4000000809007208 */ /* 0x000fe40000000200 */
[----:B------:R-:W0:Y:S08]  /*0610*/  MUFU.RCP R4, R11 ;  /* 0x0000000b00047308 */ /* 0x000e300000001000 */
[----:B------:R-:W1:Y:S01]  /*0620*/  FCHK P2, R0, R11 ;  /* 0x0000000b00007302 */ /* 0x000e620000040000 */
[----:B0-----:R-:W-:-:S04]  /*0630*/  FFMA R3, -R11, R4, 1 ;  /* 0x3f8000000b037423 */ /* 0x001fc80000000104 */
[----:B------:R-:W-:Y:S01]  /*0640*/  FFMA R5, R4, R3, R4 ;  /* 0x0000000304057223 */ /* 0x000fe20000000004 */
[----:B------:R-:W-:-:S03]  /*0650*/  IMAD.MOV.U32 R3, RZ, RZ, 0x42fc0000 ;  /* 0x42fc0000ff037424 */ /* 0x000fc600078e00ff */
[----:B------:R-:W-:Y:S02]  /*0660*/  FFMA R4, R0, R5, RZ ;  /* 0x0000000500047223 */ /* 0x000fe400000000ff */
[----:B------:R-:W-:Y:S02]  /*0670*/  LOP3.LUT R3, R3, 0x80000000, R2, 0xb8, !PT ;  /* 0x8000000003037812 */ /* 0x000fe400078eb802 */
[----:B------:R-:W-:Y:S02]  /*0680*/  FFMA R12, -R11, R4, R0 ;  /* 0x000000040b0c7223 */ /* 0x000fe40000000100 */
[----:B------:R-:W-:Y:S02]  /*0690*/  FSEL R10, R3, R2, P1 ;  /* 0x00000002030a7208 */ /* 0x000fe40000800000 */
[----:B------:R-:W-:Y:S01]  /*06a0*/  FFMA R4, R5, R12, R4 ;  /* 0x0000000c05047223 */ /* 0x000fe20000000004 */
[----:B-1----:R-:W-:Y:S06]  /*06b0*/  @!P2 BRA `(.L_x_4) ;  /* 0x000000000014a947 */ /* 0x002fec0003800000 */
[----:B------:R-:W-:Y:S01]  /*06c0*/  IMAD.MOV.U32 R2, RZ, RZ, R0 ;  /* 0x000000ffff027224 */ /* 0x000fe200078e0000 */
[----:B------:R-:W-:Y:S02]  /*06d0*/  MOV R3, R11 ;  /* 0x0000000b00037202 */ /* 0x000fe40000000f00 */
[----:B------:R-:W-:-:S07]  /*06e0*/  MOV R4, 0x700 ;  /* 0x0000070000047802 */ /* 0x000fce0000000f00 */
[----:B---3--:R-:W-:Y:S05]  /*06f0*/  CALL.REL.NOINC `($__internal_0_$__cuda_sm3x_div_rn_noftz_f32_slowpath) ;  /* 0x0000000c00787944 */ /* 0x008fea0003c00000 */
[----:B------:R-:W-:-:S07]  /*0700*/  IMAD.MOV.U32 R4, RZ, RZ, R5 ;  /* 0x000000ffff047224 */ /* 0x000fce00078e0005 */
.L_x_4:
[----:B------:R-:W-:Y:S02]  /*0710*/  IMAD.MOV.U32 R3, RZ, RZ, 0x3b33710b ;  /* 0x3b33710bff037424 */ /* 0x000fe400078e00ff */
[----:B------:R-:W-:Y:S01]  /*0720*/  FMUL R0, R4, R4 ;  /* 0x0000000404007220 */ /* 0x000fe20000400000 */
[----:B------:R-:W-:Y:S01]  /*0730*/  IMAD.MOV.U32 R2, RZ, RZ, 0x3f6ee581 ;  /* 0x3f6ee581ff027424 */ /* 0x000fe200078e00ff */
[C---:B------:R-:W-:Y:S01]  /*0740*/  ISETP.GE.AND P1, PT, R9.reuse, RZ, PT ;  /* 0x000000ff0900720c */ /* 0x040fe20003f26270 */
[----:B------:R-:W-:Y:S01]  /*0750*/  FFMA R7, R10, -0.69314718246459960938, |R7| ;  /* 0xbf3172180a077823 */ /* 0x000fe20000000407 */
[----:B------:R-:W-:Y:S01]  /*0760*/  FFMA R3, R0, R3, -0.015681877732276916504 ;  /* 0xbc80774800037423 */ /* 0x000fe20000000003 */
[C---:B------:R-:W-:Y:S01]  /*0770*/  FSETP.NEU.AND P2, PT, |R9|.reuse, |R8|, PT ;  /* 0x400000080900720b */ /* 0x040fe20003f4d200 */
[----:B------:R-:W-:Y:S01]  /*0780*/  FADD R9, |R9|, |R8| ;  /* 0x4000000809097221 */ /* 0x000fe20000000200 */
[----:B------:R-:W-:Y:S01]  /*0790*/  FSEL R2, R2, 1.8663789033889770508, P0 ;  /* 0x3feee58102027808 */ /* 0x000fe20000000000 */
[----:B------:R-:W-:Y:S01]  /*07a0*/  FFMA R3, R0, R3, 0.042200751602649688721 ;  /* 0x3d2cdab200037423 */ /* 0x000fe20000000003 */
[C---:B------:R-:W-:Y:S01]  /*07b0*/  FFMA R7, R10.reuse, 1.9046542121259335545e-09, R7 ;  /* 0x3102e3080a077823 */ /* 0x040fe20000000007 */
[----:B------:R-:W-:Y:S01]  /*07c0*/  FADD R10, R10, 12583037 ;  /* 0x4b40007d0a0a7421 */ /* 0x000fe20000000000 */
[----:B------:R-:W-:Y:S01]  /*07d0*/  MOV R13, 0x7f800000 ;  /* 0x7f800000000d7802 */ /* 0x000fe20000000f00 */
[----:B------:R-:W-:Y:S01]  /*07e0*/  FFMA R3, R0, R3, -0.074792981147766113281 ;  /* 0xbd992d1000037423 */ /* 0x000fe20000000003 */
[----:B------:R-:W-:Y:S01]  /*07f0*/  FMUL R7, R7, 1.4426950216293334961 ;  /* 0x3fb8aa3b07077820 */ /* 0x000fe20000400000 */
[----:B------:R-:W-:-:S02]  /*0800*/  MOV R21, RZ ;  /* 0x000000ff00157202 */ /* 0x000fc40000000f00 */
[----:B------:R-:W-:Y:S01]  /*0810*/  FFMA R3, R0, R3, 0.10640415549278259277 ;  /* 0x3dd9ea6c00037423 */ /* 0x000fe20000000003 */
[----:B------:R-:W-:Y:S01]  /*0820*/  SHF.L.U32 R10, R10, 0x17, RZ ;  /* 0x000000170a0a7819 */ /* 0x000fe200000006ff */
[----:B------:R-:W-:Y:S01]  /*0830*/  FFMA R13, R13, -R13, +INF ;  /* 0x7f8000000d0d7423 */ /* 0x000fe2000000080d */
[----:B------:R-:W0:Y:S01]  /*0840*/  MUFU.EX2 R7, R7 ;  /* 0x0000000700077308 */ /* 0x000e220000000800 */
[C---:B------:R-:W-:Y:S02]  /*0850*/  FFMA R3, R0.reuse, R3, -0.14207722246646881104 ;  /* 0xbe117cb100037423 */ /* 0x040fe40000000003 */
[----:B------:R-:W-:Y:S02]  /*0860*/  FMUL R13, R13, 0.43429449200630187988 ;  /* 0x3ede5bd90d0d7820 */ /* 0x000fe40000400000 */
[----:B------:R-:W-:-:S04]  /*0870*/  FFMA R3, R0, R3, 0.19993925094604492188 ;  /* 0x3e4cbce000037423 */ /* 0x000fc80000000003 */
[----:B------:R-:W-:-:S04]  /*0880*/  FFMA R3, R0, R3, -0.33333197236061096191 ;  /* 0xbeaaaa7d00037423 */ /* 0x000fc80000000003 */
[----:B------:R-:W-:Y:S01]  /*0890*/  FMUL R3, R0, R3 ;  /* 0x0000000300037220 */ /* 0x000fe20000400000 */
[----:B------:R-:W-:-:S03]  /*08a0*/  MOV R0, 0x3fd774eb ;  /* 0x3fd774eb00007802 */ /* 0x000fc60000000f00 */
[----:B------:R-:W-:Y:S01]  /*08b0*/  FFMA R3, R3, R4, R4 ;  /* 0x0000000403037223 */ /* 0x000fe20000000004 */
[----:B0-----:R-:W-:Y:S01]  /*08c0*/  FMUL R14, R10, R7 ;  /* 0x000000070a0e7220 */ /* 0x001fe20000400000 */
[----:B------:R-:W-:Y:S02]  /*08d0*/  IMAD.MOV.U32 R4, RZ, RZ, 0x37cbac00 ;  /* 0x37cbac00ff047424 */ /* 0x000fe400078e00ff */
[----:B------:R-:W-:Y:S02]  /*08e0*/  FFMA R0, R0, 0.93318945169448852539, -R3 ;  /* 0x3f6ee58100007823 */ /* 0x000fe40000000803 */
[----:B------:R-:W-:-:S03]  /*08f0*/  FFMA R4, RZ, R4, -0.0013887860113754868507 ;  /* 0xbab607edff047423 */ /* 0x000fc60000000004 */
[-C--:B------:R-:W-:Y:S01]  /*0900*/  FSEL R5, R0, R3.reuse, P0 ;  /* 0x0000000300057208 */ /* 0x080fe20000000000 */
[----:B------:R-:W-:Y:S01]  /*0910*/  IMAD.MOV.U32 R0, RZ, RZ, 0x4016cbe4 ;  /* 0x4016cbe4ff007424 */ /* 0x000fe200078e00ff */
[----:B------:R-:W-:Y:S01]  /*0920*/  FSEL R3, R3, -R3, P0 ;  /* 0x8000000303037208 */ /* 0x000fe20000000000 */
[----:B------:R-:W-:Y:S01]  /*0930*/  FFMA R4, RZ, R4, 0.041666727513074874878 ;  /* 0x3d2aaabbff047423 */ /* 0x000fe20000000004 */
[----:B------:R-:W-:-:S03]  /*0940*/  FSETP.NEU.AND P0, PT, R11, RZ, PT ;  /* 0x000000ff0b00720b */ /* 0x000fc60003f0d000 */
[----:B------:R-:W-:Y:S01]  /*0950*/  @!P1 FFMA R5, R2, 1.6832555532455444336, R3 ;  /* 0x3fd774eb02059823 */ /* 0x000fe20000000003 */
[----:B------:R-:W-:Y:S01]  /*0960*/  @!P2 FSEL R5, R0, 0.78539818525314331055, !P1 ;  /* 0x3f490fdb0005a808 */ /* 0x000fe20004800000 */
[----:B------:R-:W-:Y:S01]  /*0970*/  IMAD.MOV.U32 R3, RZ, RZ, 0x437c0000 ;  /* 0x437c0000ff037424 */ /* 0x000fe200078e00ff */
[----:B------:R-:W-:Y:S01]  /*0980*/  MOV R2, 0x3efb4b08 ;  /* 0x3efb4b0800027802 */ /* 0x000fe20000000f00 */
[----:B------:R-:W-:-:S04]  /*0990*/  FFMA R4, RZ, R4, -0.4999999701976776123 ;  /* 0xbeffffffff047423 */ /* 0x000fc80000000004 */
[----:B------:R-:W-:Y:S01]  /*09a0*/  FFMA.RM R2, R2, R3, 12582913 ;  /* 0x4b40000102027423 */ /* 0x000fe20000004003 */
[----:B------:R-:W-:Y:S01]  /*09b0*/  FFMA R11, RZ, R4, 1 ;  /* 0x3f800000ff0b7423 */ /* 0x000fe20000000004 */
[----:B------:R-:W-:Y:S02]  /*09c0*/  @!P0 FSEL R5, RZ, 3.1415927410125732422, P1 ;  /* 0x40490fdbff058808 */ /* 0x000fe40000800000 */
[----:B------:R-:W-:Y:S01]  /*09d0*/  FSETP.NAN.AND P0, PT, R9, R9, PT ;  /* 0x000000090900720b */ /* 0x000fe20003f08000 */
[C---:B------:R-:W-:Y:S01]  /*09e0*/  FADD R0, R2.reuse, -12583039 ;  /* 0xcb40007f02007421 */ /* 0x040fe20000000000 */
[----:B------:R-:W-:Y:S01]  /*09f0*/  LOP3.LUT R8, R5, 0x80000000, R8, 0xb8, !PT ;  /* 0x8000000005087812 */ /* 0x000fe200078eb808 */
[----:B------:R-:W-:Y:S02]  /*0a00*/  IMAD.MOV.U32 R5, RZ, RZ, 0x3fcd8adb ;  /* 0x3fcd8adbff057424 */ /* 0x000fe400078e00ff */
[----:B------:R-:W-:Y:S01]  /*0a10*/  IMAD.SHL.U32 R12, R2, 0x800000, RZ ;  /* 0x00800000020c7824 */ /* 0x000fe200078e00ff */
[----:B------:R-:W-:Y:S01]  /*0a20*/  FSEL R17, R9, R8, P0 ;  /* 0x0000000809117208 */ /* 0x000fe20000000000 */
[----:B------:R-:W-:Y:S01]  /*0a30*/  FFMA R0, -R5, 1.4426950216293334961, -R0 ;  /* 0x3fb8aa3b05007823 */ /* 0x000fe20000000900 */
[----:B------:R-:W0:Y:S02]  /*0a40*/  LDC.64 R8, c[0x0][0x358] ;  /* 0x0000d600ff087b82 */ /* 0x000e240000000a00 */
[----:B------:R-:W-:Y:S01]  /*0a50*/  SHF.R.U32.HI R7, RZ, 0x17, R17 ;  /* 0x00000017ff077819 */ /* 0x000fe20000011611 */
[----:B------:R-:W-:Y:S01]  /*0a60*/  FMUL R16, R17, 0.63661974668502807617 ;  /* 0x3f22f98311107820 */ /* 0x000fe20000400000 */
[----:B------:R-:W-:Y:S01]  /*0a70*/  FFMA R5, -R5, 1.925963033500011079e-08, R0 ;  /* 0x32a5706005057823 */ /* 0x000fe20000000100 */
[----:B------:R-:W-:Y:S01]  /*0a80*/  FMUL R10, RZ, R17 ;  /* 0x00000011ff0a7220 */ /* 0x000fe20000400000 */
[----:B------:R-:W-:-:S02]  /*0a90*/  LOP3.LUT R2, R7, 0xe0, RZ, 0xc0, !PT ;  /* 0x000000e007027812 */ /* 0x000fc400078ec0ff */
[----:B------:R-:W-:Y:S01]  /*0aa0*/  LOP3.LUT R7, R7, 0x1f, RZ, 0xc0, !PT ;  /* 0x0000001f07077812 */ /* 0x000fe200078ec0ff */
[----:B------:R-:W1:Y:S08]  /*0ab0*/  F2I.NTZ R16, R16 ;  /* 0x0000001000107305 */ /* 0x000e700000203100 */
[----:B------:R-:W2:Y:S01]  /*0ac0*/  MUFU.EX2 R5, R5 ;  /* 0x0000000500057308 */ /* 0x000ea20000000800 */
[----:B-1----:R-:W-:-:S05]  /*0ad0*/  I2FP.F32.S32 R0, R16 ;  /* 0x0000001000007245 */ /* 0x002fca0000201400 */
[----:B------:R-:W-:-:S04]  /*0ae0*/  FFMA R3, R0, -1.5707962512969970703, R17 ;  /* 0xbfc90fda00037823 */ /* 0x000fc80000000011 */
[----:B------:R-:W-:Y:S01]  /*0af0*/  FFMA R3, R0, -7.5497894158615963534e-08, R3 ;  /* 0xb3a2216800037823 */ /* 0x000fe20000000003 */
[----:B--2---:R-:W-:-:S03]  /*0b00*/  FMUL R12, R12, R5 ;  /* 0x000000050c0c7220 */ /* 0x004fc60000400000 */
[----:B------:R-:W-:Y:S01]  /*0b10*/  FFMA R15, R0, -5.3903029534742383927e-15, R3 ;  /* 0xa7c234c5000f7823 */ /* 0x000fe20000000003 */
[----:B------:R-:W-:-:S05]  /*0b20*/  VIADD R0, R2, 0xffffff80 ;  /* 0xffffff8002007836 */ /* 0x000fca0000000000 */
[----:B------:R-:W-:-:S05]  /*0b30*/  SHF.R.U32.HI R0, RZ, 0x5, R0 ;  /* 0x00000005ff007819 */ /* 0x000fca0000011600 */
[----:B0-----:R-:W-:-:S07]  /*0b40*/  IMAD R20, R0, -0x4, R1 ;  /* 0xfffffffc00147824 */ /* 0x001fce00078e0201 */
.L_x_14:
[----:B------:R-:W0:Y:S01]  /*0b50*/  LDCU UR4, c[0x0][0x384] ;  /* 0x00007080ff0477ac */ /* 0x000e220008000800 */
[----:B------:R-:W-:Y:S01]  /*0b60*/  VIADD R21, R21, 0x1 ;  /* 0x0000000115157836 */ /* 0x000fe20000000000 */
[----:B------:R-:W-:-:S04]  /*0b70*/  MOV R22, RZ ;  /* 0x000000ff00167202 */ /* 0x000fc80000000f00 */
[----:B0-----:R-:W-:-:S04]  /*0b80*/  ISETP.NE.AND P0, PT, R21, UR4, PT ;  /* 0x0000000415007c0c */ /* 0x001fc8000bf05270 */
[----:B------:R-:W-:-:S09]  /*0b90*/  P2R R24, PR, RZ, 0x1 ;  /* 0x00000001ff187803 */ /* 0x000fd20000000000 */
.L_x_13:
[----:B------:R-:W0:Y:S01]  /*0ba0*/  LDCU UR4, c[0x0][0x388] ;  /* 0x00007100ff0477ac */ /* 0x000e220008000800 */
[----:B------:R-:W-:Y:S02]  /*0bb0*/  VIADD R22, R22, 0x1 ;  /* 0x0000000116167836 */ /* 0x000fe40000000000 */
[----:B------:R-:W-:-:S03]  /*0bc0*/  HFMA2 R23, -RZ, RZ, 0, 0 ;  /* 0x00000000ff177431 */ /* 0x000fc600000001ff */
[----:B0-----:R-:W-:-:S13]  /*0bd0*/  ISETP.NE.AND P0, PT, R22, UR4, PT ;  /* 0x0000000416007c0c */ /* 0x001fda000bf05270 */
.L_x_12:
[----:B------:R-:W0:Y:S01]  /*0be0*/  LDCU UR4, c[0x0][0x38c] ;  /* 0x00007180ff0477ac */ /* 0x000e220008000800 */
[----:B------:R-:W-:Y:S01]  /*0bf0*/  FSETP.GE.AND P3, PT, |R17|, 105615, PT ;  /* 0x47ce47801100780b */ /* 0x000fe20003f66200 */
[----:B------:R-:W-:Y:S01]  /*0c00*/  VIADD R23, R23, 0x1 ;  /* 0x0000000117177836 */ /* 0x000fe20000000000 */
[----:B------:R-:W-:Y:S02]  /*0c10*/  BSSY.RECONVERGENT B1, `(.L_x_5) ;  /* 0x0000034000017945 */ /* 0x000fe40003800200 */
[----:B------:R-:W-:Y:S02]  /*0c20*/  FSETP.EQ.OR P2, PT, |R17|, +INF , !P3 ;  /* 0x7f8000001100780b */ /* 0x000fe40005f42600 */
[----:B------:R-:W-:Y:S02]  /*0c30*/  SEL R4, R16, RZ, !P3 ;  /* 0x000000ff10047207 */ /* 0x000fe40005800000 */
[----:B------:R-:W-:Y:S02]  /*0c40*/  FSEL R0, R15, R10, !P3 ;  /* 0x0000000a0f007208 */ /* 0x000fe40005800000 */
[----:B0-----:R-:W-:-:S07]  /*0c50*/  ISETP.NE.AND P1, PT, R23, UR4, PT ;  /* 0x0000000417007c0c */ /* 0x001fce000bf25270 */
[----:B------:R-:W-:Y:S06]  /*0c60*/  @P2 BRA `(.L_x_6) ;  /* 0x0000000000b82947 */ /* 0x000fec0003800000 */
[----:B------:R-:W-:Y:S01]  /*0c70*/  SHF.L.U32 R2, R17, 0x8, RZ ;  /* 0x0000000811027819 */ /* 0x000fe200000006ff */
[----:B------:R-:W-:Y:S01]  /*0c80*/  IMAD.MOV.U32 R18, RZ, RZ, RZ ;  /* 0x000000ffff127224 */ /* 0x000fe200078e00ff */
[----:B------:R-:W-:Y:S01]  /*0c90*/  MOV R0, R1 ;  /* 0x0000000100007202 */ /* 0x000fe20000000f00 */
[----:B------:R-:W0:Y:S01]  /*0ca0*/  LDCU.64 UR8, c[0x4][0x10] ;  /* 0x01000200ff0877ac */ /* 0x000e220008000a00 */
[----:B------:R-:W-:Y:S01]  /*0cb0*/  LOP3.LUT R25, R2, 0x80000000, RZ, 0xfc, !PT ;  /* 0x8000000002197812 */ /* 0x000fe200078efcff */
[----:B------:R-:W-:Y:S01]  /*0cc0*/  UMOV UR5, URZ ;  /* 0x000000ff00057c82 */ /* 0x000fe20008000000 */
[----:B------:R-:W-:-:S05]  /*0cd0*/  UMOV UR4, URZ ;  /* 0x000000ff00047c82 */ /* 0x000fca0008000000 */
.L_x_7:
[----:B------:R-:W-:Y:S01]  /*0ce0*/  R2UR UR10, R8 ;  /* 0x00000000080a72ca */ /* 0x000fe200000e0000 */
[----:B0-----:R-:W-:Y:S01]  /*0cf0*/  IMAD.U32 R2, RZ, RZ, UR8 ;  /* 0x00000008ff027e24 */ /* 0x001fe2000f8e00ff */
[----:B------:R-:W-:Y:S02]  /*0d00*/  R2UR UR11, R9 ;  /* 0x00000000090b72ca */ /* 0x000fe400000e0000 */
[----:B------:R-:W-:-:S11]  /*0d10*/  MOV R3, UR9 ;  /* 0x0000000900037c02 */ /* 0x000fd60008000f00 */
[----:B------:R-:W2:Y:S01]  /*0d20*/  LDG.E.CONSTANT R2, desc[UR10][R2.64] ;  /* 0x0000000a02027981 */ /* 0x000ea2000c1e9900 */
[----:B------:R-:W-:Y:S02]  /*0d30*/  UIADD3 UR8, UP0, UPT, UR8, 0x4, URZ ;  /* 0x0000000408087890 */ /* 0x000fe4000ff1e0ff */
[----:B------:R-:W-:Y:S02]  /*0d40*/  UIADD3 UR4, UPT, UPT, UR4, 0x1, URZ ;  /* 0x0000000104047890 */ /* 0x000fe4000fffe0ff */
[----:B------:R-:W-:Y:S02]  /*0d50*/  UIADD3.X UR9, UPT, UPT, URZ, UR9, URZ, UP0, !UPT ;  /* 0x00000009ff097290 */ /* 0x000fe400087fe4ff */
[----:B------:R-:W-:Y:S01]  /*0d60*/  UISETP.NE.AND UP0, UPT, UR4, 0x6, UPT ;  /* 0x000000060400788c */ /* 0x000fe2000bf05270 */
[----:B--2---:R-:W-:-:S03]  /*0d70*/  IMAD.WIDE.U32 R4, R2, R25, RZ ;  /* 0x0000001902047225 */ /* 0x004fc600078e00ff */
[----:B------:R-:W-:-:S04]  /*0d80*/  IADD3 R19, P2, PT, R4, R18, RZ ;  /* 0x0000001204137210 */ /* 0x000fc80007f5e0ff */
[----:B------:R-:W-:Y:S01]  /*0d90*/  IADD3.X R18, PT, PT, R5, UR5, RZ, P2, !PT ;  /* 0x0000000505127c10 */ /* 0x000fe200097fe4ff */
[----:B------:R0:W-:Y:S02]  /*0da0*/  STL [R0], R19 ;  /* 0x0000001300007387 */ /* 0x0001e40000100800 */
[----:B0-----:R-:W-:Y:S01]  /*0db0*/  VIADD R0, R0, 0x4 ;  /* 0x0000000400007836 */ /* 0x001fe20000000000 */
[----:B------:R-:W-:Y:S06]  /*0dc0*/  BRA.U UP0, `(.L_x_7) ;  /* 0xfffffffd00c47547 */ /* 0x000fec000b83ffff */
[----:B------:R-:W-:Y:S01]  /*0dd0*/  ISETP.NE.AND P2, PT, R7, RZ, PT ;  /* 0x000000ff0700720c */ /* 0x000fe20003f45270 */
[----:B------:R0:W-:Y:S04]  /*0de0*/  STL [R1+0x18], R18 ;  /* 0x0000181201007387 */ /* 0x0001e80000100800 */
[----:B------:R-:W2:Y:S04]  /*0df0*/  LDL R0, [R20+0x18] ;  /* 0x0000180014007983 */ /* 0x000ea80000100800 */
[----:B------:R-:W2:Y:S04]  /*0e00*/  LDL R3, [R20+0x14] ;  /* 0x0000140014037983 */ /* 0x000ea80000100800 */
[----:B------:R-:W4:Y:S01]  /*0e10*/  @P2 LDL R2, [R20+0x10] ;  /* 0x0000100014022983 */ /* 0x000f220000100800 */
[----:B------:R-:W-:Y:S01]  /*0e20*/  UMOV UR4, 0x54442d19 ;  /* 0x54442d1900047882 */ /* 0x000fe20000000000 */
[----:B------:R-:W-:Y:S01]  /*0e30*/  UMOV UR5, 0x3bf921fb ;  /* 0x3bf921fb00057882 */ /* 0x000fe20000000000 */
[----:B--2---:R-:W-:-:S02]  /*0e40*/  @P2 SHF.L.W.U32.HI R0, R3, R7, R0 ;  /* 0x0000000703002219 */ /* 0x004fc40000010e00 */
[----:B----4-:R-:W-:Y:S02]  /*0e50*/  @P2 SHF.L.W.U32.HI R3, R2, R7, R3 ;  /* 0x0000000702032219 */ /* 0x010fe40000010e03 */
[----:B------:R-:W-:Y:S02]  /*0e60*/  ISETP.GE.AND P2, PT, R17, RZ, PT ;  /* 0x000000ff1100720c */ /* 0x000fe40003f46270 */
[C---:B------:R-:W-:Y:S02]  /*0e70*/  SHF.L.W.U32.HI R4, R3.reuse, 0x2, R0 ;  /* 0x0000000203047819 */ /* 0x040fe40000010e00 */
[----:B------:R-:W-:Y:S02]  /*0e80*/  SHF.L.U32 R3, R3, 0x2, RZ ;  /* 0x0000000203037819 */ /* 0x000fe400000006ff */
[----:B------:R-:W-:Y:S02]  /*0e90*/  SHF.R.S32.HI R5, RZ, 0x1f, R4 ;  /* 0x0000001fff057819 */ /* 0x000fe40000011404 */
[----:B------:R-:W-:-:S02]  /*0ea0*/  LOP3.LUT R25, R4, R17, RZ, 0x3c, !PT ;  /* 0x0000001104197212 */ /* 0x000fc400078e3cff */
[C---:B------:R-:W-:Y:S02]  /*0eb0*/  LOP3.LUT R2, R5.reuse, R3, RZ, 0x3c, !PT ;  /* 0x0000000305027212 */ /* 0x040fe400078e3cff */
[----:B------:R-:W-:Y:S02]  /*0ec0*/  LOP3.LUT R3, R5, R4, RZ, 0x3c, !PT ;  /* 0x0000000405037212 */ /* 0x000fe400078e3cff */
[----:B------:R-:W-:Y:S02]  /*0ed0*/  SHF.R.U32.HI R5, RZ, 0x1e, R0 ;  /* 0x0000001eff057819 */ /* 0x000fe40000011600 */
[----:B------:R-:W-:Y:S02]  /*0ee0*/  ISETP.GE.AND P3, PT, R25, RZ, PT ;  /* 0x000000ff1900720c */ /* 0x000fe40003f66270 */
[----:B------:R-:W0:Y:S01]  /*0ef0*/  I2F.F64.S64 R2, R2 ;  /* 0x0000000200027312 */ /* 0x000e220000301c00 */
[----:B------:R-:W-:-:S05]  /*0f00*/  LEA.HI R4, R4, R5, RZ, 0x1 ;  /* 0x0000000504047211 */ /* 0x000fca00078f08ff */
[----:B------:R-:W-:Y:S01]  /*0f10*/  @!P2 IMAD.MOV R4, RZ, RZ, -R4 ;  /* 0x000000ffff04a224 */ /* 0x000fe200078e0a04 */
[----:B0-----:R-:W-:-:S10]  /*0f20*/  DMUL R18, R2, UR4 ;  /* 0x0000000402127c28 */ /* 0x001fd40008000000 */
[----:B------:R-:W0:Y:S02]  /*0f30*/  F2F.F32.F64 R18, R18 ;  /* 0x0000001200127310 */ /* 0x000e240000301000 */
[----:B0-----:R-:W-:-:S07]  /*0f40*/  FSEL R0, -R18, R18, !P3 ;  /* 0x0000001212007208 */ /* 0x001fce0005800100 */
.L_x_6:
[----:B------:R-:W-:Y:S05]  /*0f50*/  BSYNC.RECONVERGENT B1 ;  /* 0x0000000000017941 */ /* 0x000fea0003800200 */
.L_x_5:
[----:B------:R-:W-:Y:S01]  /*0f60*/  MOV R2, 0x37cbac00 ;  /* 0x37cbac0000027802 */ /* 0x000fe20000000f00 */
[----:B------:R-:W-:Y:S01]  /*0f70*/  FMUL R3, R0, R0 ;  /* 0x0000000000037220 */ /* 0x000fe20000400000 */
[C---:B------:R-:W-:Y:S01]  /*0f80*/  LOP3.LUT R5, R4.reuse, 0x1, RZ, 0xc0, !PT ;  /* 0x0000000104057812 */ /* 0x040fe200078ec0ff */
[----:B------:R-:W-:Y:S01]  /*0f90*/  IMAD.MOV.U32 R18, RZ, RZ, 0x3c0885e4 ;  /* 0x3c0885e4ff127424 */ /* 0x000fe200078e00ff */
[----:B------:R-:W-:Y:S01]  /*0fa0*/  IADD3 R4, PT, PT, R4, 0x1, RZ ;  /* 0x0000000104047810 */ /* 0x000fe20007ffe0ff */
[----:B------:R-:W-:Y:S01]  /*0fb0*/  FFMA R2, R3, R2, -0.0013887860113754868507 ;  /* 0xbab607ed03027423 */ /* 0x000fe20000000002 */
[----:B------:R-:W-:Y:S01]  /*0fc0*/  ISETP.NE.U32.AND P2, PT, R5, 0x1, PT ;  /* 0x000000010500780c */ /* 0x000fe20003f45070 */
[----:B------:R-:W-:Y:S01]  /*0fd0*/  IMAD.MOV.U32 R19, RZ, RZ, 0x3e2aaaa8 ;  /* 0x3e2aaaa8ff137424 */ /* 0x000fe200078e00ff */
[----:B------:R-:W-:Y:S01]  /*0fe0*/  LOP3.LUT P3, RZ, R4, 0x2, RZ, 0xc0, !PT ;  /* 0x0000000204ff7812 */ /* 0x000fe2000786c0ff */
[----:B------:R-:W-:Y:S01]  /*0ff0*/  BSSY.RECONVERGENT B1, `(.L_x_8) ;  /* 0x000003d000017945 */ /* 0x000fe20003800200 */
[----:B------:R-:W-:-:S02]  /*1000*/  FSEL R2, R2, -0.00019574658654164522886, P2 ;  /* 0xb94d415302027808 */ /* 0x000fc40001000000 */
[----:B------:R-:W-:Y:S02]  /*1010*/  FSEL R18, R18, 0.041666727513074874878, !P2 ;  /* 0x3d2aaabb12127808 */ /* 0x000fe40005000000 */
[----:B------:R-:W-:Y:S02]  /*1020*/  FSEL R0, R0, 1, !P2 ;  /* 0x3f80000000007808 */ /* 0x000fe40005000000 */
[----:B------:R-:W-:Y:S01]  /*1030*/  FSEL R19, -R19, -0.4999999701976776123, !P2 ;  /* 0xbeffffff13137808 */ /* 0x000fe20005000100 */
[C---:B------:R-:W-:Y:S02]  /*1040*/  FFMA R2, R3.reuse, R2, R18 ;  /* 0x0000000203027223 */ /* 0x040fe40000000012 */
[C---:B------:R-:W-:Y:S02]  /*1050*/  FFMA R5, R3.reuse, R0, RZ ;  /* 0x0000000003057223 */ /* 0x040fe400000000ff */
[----:B------:R-:W-:-:S04]  /*1060*/  FFMA R2, R3, R2, R19 ;  /* 0x0000000203027223 */ /* 0x000fc80000000013 */
[----:B------:R-:W-:-:S04]  /*1070*/  FFMA R5, R5, R2, R0 ;  /* 0x0000000205057223 */ /* 0x000fc80000000000 */
[----:B------:R-:W-:-:S04]  /*1080*/  @P3 FADD R5, RZ, -R5 ;  /* 0x80000005ff053221 */ /* 0x000fc80000000000 */
[----:B------:R-:W-:-:S05]  /*1090*/  FADD R0, R5, R12 ;  /* 0x0000000c05007221 */ /* 0x000fca0000000000 */
[----:B------:R-:W-:-:S13]  /*10a0*/  FSETP.GE.AND P2, PT, R0, R13, PT ;  /* 0x0000000d0000720b */ /* 0x000fda0003f46000 */
[----:B------:R-:W-:Y:S05]  /*10b0*/  @!P2 BRA `(.L_x_9) ;  /* 0x0000000000c0a947 */ /* 0x000fea0003800000 */
[----:B------:R-:W0:Y:S01]  /*10c0*/  MUFU.RCP R3, R14 ;  /* 0x0000000e00037308 */ /* 0x000e220000001000 */
[----:B------:R-:W-:Y:S01]  /*10d0*/  BSSY.RECONVERGENT B2, `(.L_x_10) ;  /* 0x0000013000027945 */ /* 0x000fe20003800200 */
[----:B0-----:R-:W-:-:S04]  /*10e0*/  FMUL.FTZ R3, R3, 0.125 ;  /* 0x3e00000003037820 */ /* 0x001fc80000410000 */
[----:B------:R-:W-:-:S04]  /*10f0*/  FFMA R0, R14, 2, R3 ;  /* 0x400000000e007823 */ /* 0x000fc80000000003 */
[----:B------:R-:W-:-:S05]  /*1100*/  FADD R0, R0, 1.34320004070063141737e+36 ;  /* 0x7b81587000007421 */ /* 0x000fca0000000000 */
[C---:B------:R-:W-:Y:S02]  /*1110*/  FMNMX.NAN R19, |R0|.reuse, 1.61030004350907043635e+36, !PT ;  /* 0x7b9b10f600137809 */ /* 0x040fe40007820200 */
[C---:B------:R-:W-:Y:S02]  /*1120*/  FMNMX R2, |R0|.reuse, 1.61030004350907043635e+36, PT ;  /* 0x7b9b10f600027809 */ /* 0x040fe40003800200 */
[----:B------:R-:W0:Y:S01]  /*1130*/  MUFU.RCP R3, R19 ;  /* 0x0000001300037308 */ /* 0x000e220000001000 */
[----:B------:R-:W-:-:S07]  /*1140*/  FSETP.GEU.AND P2, PT, |R0|, 1.61030004350907043635e+36, PT ;  /* 0x7b9b10f60000780b */ /* 0x000fce0003f4e200 */
[----:B------:R-:W1:Y:S01]  /*1150*/  FCHK P3, R2, R19 ;  /* 0x0000001302007302 */ /* 0x000e620000060000 */
[----:B0-----:R-:W-:-:S04]  /*1160*/  FFMA R4, -R19, R3, 1 ;  /* 0x3f80000013047423 */ /* 0x001fc80000000103 */
[----:B------:R-:W-:-:S04]  /*1170*/  FFMA R3, R3, R4, R3 ;  /* 0x0000000403037223 */ /* 0x000fc80000000003 */
[----:B------:R-:W-:-:S04]  /*1180*/  FFMA R4, R2, R3, RZ ;  /* 0x0000000302047223 */ /* 0x000fc800000000ff */
[----:B------:R-:W-:-:S04]  /*1190*/  FFMA R5, -R19, R4, R2 ;  /* 0x0000000413057223 */ /* 0x000fc80000000102 */
[----:B------:R-:W-:Y:S01]  /*11a0*/  FFMA R3, R3, R5, R4 ;  /* 0x0000000503037223 */ /* 0x000fe20000000004 */
[----:B-1----:R-:W-:Y:S06]  /*11b0*/  @!P3 BRA `(.L_x_11) ;  /* 0x000000000010b947 */ /* 0x002fec0003800000 */
[----:B------:R-:W-:Y:S02]  /*11c0*/  MOV R3, R19 ;  /* 0x0000001300037202 */ /* 0x000fe40000000f00 */
[----:B------:R-:W-:-:S07]  /*11d0*/  MOV R4, 0x11f0 ;  /* 0x000011f000047802 */ /* 0x000fce0000000f00 */
[----:B---3--:R-:W-:Y:S05]  /*11e0*/  CALL.REL.NOINC `($__internal_0_$__cuda_sm3x_div_rn_noftz_f32_slowpath) ;  /* 0x0000000000bc7944 */ /* 0x008fea0003c00000 */
[----:B------:R-:W-:-:S07]  /*11f0*/  IMAD.MOV.U32 R3, RZ, RZ, R5 ;  /* 0x000000ffff037224 */ /* 0x000fce00078e0005 */
.L_x_11:
[----:B------:R-:W-:Y:S05]  /*1200*/  BSYNC.RECONVERGENT B2 ;  /* 0x0000000000027941 */ /* 0x000fea0003800200 */
.L_x_10:
[----:B------:R-:W-:Y:S02]  /*1210*/  HFMA2 R5, -RZ, RZ, 0.89990234375, 10328 ;  /* 0x3b33710bff057431 */ /* 0x000fe400000001ff */
[----:B------:R-:W-:Y:S01]  /*1220*/  FMUL R2, R3, R3 ;  /* 0x0000000303027220 */ /* 0x000fe20000400000 */
[C---:B------:R-:W-:Y:S01]  /*1230*/  ISETP.GE.AND P3, PT, R0.reuse, RZ, PT ;  /* 0x000000ff0000720c */ /* 0x040fe20003f66270 */
[----:B------:R-:W0:Y:S01]  /*1240*/  LDCU UR4, c[0x0][0x3e0] ;  /* 0x00007c00ff0477ac */ /* 0x000e220008000800 */
[C---:B------:R-:W-:Y:S01]  /*1250*/  FSETP.NEU.AND P4, PT, |R0|.reuse, 1.61030004350907043635e+36, PT ;  /* 0x7b9b10f60000780b */ /* 0x040fe20003f8d200 */
[----:B------:R-:W-:Y:S01]  /*1260*/  FADD R0, |R0|, 1.61030004350907043635e+36 ;  /* 0x7b9b10f600007421 */ /* 0x000fe20000000200 */
[----:B------:R-:W-:-:S04]  /*1270*/  FFMA R5, R2, R5, -0.015681877732276916504 ;  /* 0xbc80774802057423 */ /* 0x000fc80000000005 */
[----:B------:R-:W-:-:S04]  /*1280*/  FFMA R5, R2, R5, 0.042200751602649688721 ;  /* 0x3d2cdab202057423 */ /* 0x000fc80000000005 */
[----:B------:R-:W-:-:S04]  /*1290*/  FFMA R5, R2, R5, -0.074792981147766113281 ;  /* 0xbd992d1002057423 */ /* 0x000fc80000000005 */
[----:B------:R-:W-:-:S04]  /*12a0*/  FFMA R5, R2, R5, 0.10640415549278259277 ;  /* 0x3dd9ea6c02057423 */ /* 0x000fc80000000005 */
[----:B------:R-:W-:-:S04]  /*12b0*/  FFMA R5, R2, R5, -0.14207722246646881104 ;  /* 0xbe117cb102057423 */ /* 0x000fc80000000005 */
[----:B------:R-:W-:-:S04]  /*12c0*/  FFMA R5, R2, R5, 0.19993925094604492188 ;  /* 0x3e4cbce002057423 */ /* 0x000fc80000000005 */
[----:B------:R-:W-:-:S04]  /*12d0*/  FFMA R5, R2, R5, -0.33333197236061096191 ;  /* 0xbeaaaa7d02057423 */ /* 0x000fc80000000005 */
[----:B------:R-:W-:Y:S01]  /*12e0*/  FMUL R2, R2, R5 ;  /* 0x0000000502027220 */ /* 0x000fe20000400000 */
[----:B------:R-:W-:-:S03]  /*12f0*/  IMAD.MOV.U32 R5, RZ, RZ, 0x3f6ee581 ;  /* 0x3f6ee581ff057424 */ /* 0x000fc600078e00ff */
[----:B------:R-:W-:Y:S02]  /*1300*/  FFMA R2, R2, R3, R3 ;  /* 0x0000000302027223 */ /* 0x000fe40000000003 */
[C---:B------:R-:W-:Y:S02]  /*1310*/  FSEL R4, R5.reuse, 1.8663789033889770508, !P2 ;  /* 0x3feee58105047808 */ /* 0x040fe40005000000 */
[----:B------:R-:W-:-:S05]  /*1320*/  FFMA R3, R5, 1.6832555532455444336, -R2 ;  /* 0x3fd774eb05037823 */ /* 0x000fca0000000802 */
[-C--:B------:R-:W-:Y:S02]  /*1330*/  FSEL R5, R3, R2.reuse, !P2 ;  /* 0x0000000203057208 */ /* 0x080fe40005000000 */
[----:B------:R-:W-:Y:S02]  /*1340*/  FSEL R3, R2, -R2, !P2 ;  /* 0x8000000202037208 */ /* 0x000fe40005000000 */
[----:B------:R-:W-:Y:S02]  /*1350*/  MOV R2, 0x4016cbe4 ;  /* 0x4016cbe400027802 */ /* 0x000fe40000000f00 */
[----:B------:R-:W-:Y:S01]  /*1360*/  FSETP.NAN.AND P2, PT, R0, R0, PT ;  /* 0x000000000000720b */ /* 0x000fe20003f48000 */
[----:B------:R-:W-:Y:S01]  /*1370*/  @!P3 FFMA R5, R4, 1.6832555532455444336, R3 ;  /* 0x3fd774eb0405b823 */ /* 0x000fe20000000003 */
[----:B------:R-:W-:-:S04]  /*1380*/  FSEL R2, R2, 0.78539818525314331055, !P3 ;  /* 0x3f490fdb02027808 */ /* 0x000fc80005800000 */
[----:B------:R-:W-:-:S04]  /*1390*/  FSEL R5, R2, |R5|, !P4 ;  /* 0x4000000502057208 */ /* 0x000fc80006000000 */
[----:B------:R-:W-:-:S05]  /*13a0*/  FSEL R0, R0, -R5, P2 ;  /* 0x8000000500007208 */ /* 0x000fca0001000000 */
[----:B0-----:R-:W-:-:S07]  /*13b0*/  FFMA R0, R0, UR4, R11 ;  /* 0x0000000400007c23 */ /* 0x001fce000800000b */
.L_x_9:
[----:B------:R-:W-:Y:S05]  /*13c0*/  BSYNC.RECONVERGENT B1 ;  /* 0x0000000000017941 */ /* 0x000fea0003800200 */
.L_x_8:
[----:B------:R-:W-:Y:S05]  /*13d0*/  @P1 BRA `(.L_x_12) ;  /* 0xfffffff800001947 */ /* 0x000fea000383ffff */
[----:B------:R-:W-:Y:S05]  /*13e0*/  @P0 BRA `(.L_x_13) ;  /* 0xfffffff400ec0947 */ /* 0x000fea000383ffff */
[----:B------:R-:W-:-:S13]  /*13f0*/  ISETP.NE.AND P2, PT, R24, RZ, PT ;  /* 0x000000ff1800720c */ /* 0x000fda0003f45270 */
[----:B------:R-:W-:Y:S05]  /*1400*/  @P2 BRA `(.L_x_14) ;  /* 0xfffffff400d02947 */ /* 0x000fea000383ffff */
.L_x_2:
[----:B------:R-:W-:Y:S05]  /*1410*/  BSYNC.RECONVERGENT B0 ;  /* 0x0000000000007941 */ /* 0x000fea0003800200 */
.L_x_1:
[----:B------:R-:W0:Y:S01]  /*1420*/  F2F.F64.F32 R2, R0 ;  /* 0x0000000000027310 */ /* 0x000e220000201800 */
[----:B------:R-:W-:Y:S01]  /*1430*/  MOV R8, 0x0 ;  /* 0x0000000000087802 */ /* 0x000fe20000000f00 */
[----:B------:R-:W1:Y:S01]  /*1440*/  LDCU.64 UR4, c[0x4][0x8] ;  /* 0x01000100ff0477ac */ /* 0x000e620008000a00 */
[----:B---3--:R-:W-:-:S04]  /*1450*/  IADD3 R6, P0, P1, R1, 0x20, R6 ;  /* 0x0000002001067810 */ /* 0x008fc8000791e006 */
[----:B------:R-:W2:Y:S01]  /*1460*/  LDC.64 R8, c[0x4][R8] ;  /* 0x0100000008087b82 */ /* 0x000ea20000000a00 */
[----:B------:R-:W-:Y:S01]  /*1470*/  IADD3.X R7, PT, PT, RZ, UR6, RZ, P0, P1 ;  /* 0x00000006ff077c10 */ /* 0x000fe200087e24ff */
[----:B0-----:R0:W-:Y:S01]  /*1480*/  STL.64 [R1+0x20], R2 ;  /* 0x0000200201007387 */ /* 0x0011e20000100a00 */
[----:B-1----:R-:W-:Y:S01]  /*1490*/  IMAD.U32 R4, RZ, RZ, UR4 ;  /* 0x00000004ff047e24 */ /* 0x002fe2000f8e00ff */
[----:B------:R-:W-:-:S07]  /*14a0*/  MOV R5, UR5 ;  /* 0x0000000500057c02 */ /* 0x000fce0008000f00 */
[----:B------:R-:W-:-:S07]  /*14b0*/  LEPC R20, `(.L_x_15) ;  /* 0x000000001014794e */ /* 0x000fce0000000000 */
[----:B0-2---:R-:W-:Y:S05]  /*14c0*/  CALL.ABS.NOINC R8 ;  /* 0x0000000008007343 */ /* 0x005fea0003c00000 */
.L_x_15:
[----:B------:R-:W-:Y:S05]  /*14d0*/  EXIT ;  /* 0x000000000000794d */ /* 0x000fea0003800000 */
        .weak           $__internal_0_$__cuda_sm3x_div_rn_noftz_f32_slowpath
        .type           $__internal_0_$__cuda_sm3x_div_rn_noftz_f32_slowpath,@function
        .size           $__internal_0_$__cuda_sm3x_div_rn_noftz_f32_slowpath,(.L_x_28 - $__internal_0_$__cuda_sm3x_div_rn_noftz_f32_slowpath)
$__internal_0_$__cuda_sm3x_div_rn_noftz_f32_slowpath:
[----:B------:R-:W-:Y:S01]  /*14e0*/  SHF.R.U32.HI R5, RZ, 0x17, R3 ;  /* 0x00000017ff057819 */ /* 0x000fe20000011603 */
[----:B------:R-:W-:Y:S01]  /*14f0*/  BSSY.RECONVERGENT B3, `(.L_x_16) ;  /* 0x0000062000037945 */ /* 0x000fe20003800200 */
[----:B------:R-:W-:Y:S02]  /*1500*/  SHF.R.U32.HI R26, RZ, 0x17, R2 ;  /* 0x00000017ff1a7819 */ /* 0x000fe40000011602 */
[----:B------:R-:W-:Y:S02]  /*1510*/  LOP3.LUT R5, R5, 0xff, RZ, 0xc0, !PT ;  /* 0x000000ff05057812 */ /* 0x000fe400078ec0ff */
[----:B------:R-:W-:-:S03]  /*1520*/  LOP3.LUT R26, R26, 0xff, RZ, 0xc0, !PT ;  /* 0x000000ff1a1a7812 */ /* 0x000fc600078ec0ff */
[----:B------:R-:W-:Y:S01]  /*1530*/  VIADD R25, R5, 0xffffffff ;  /* 0xffffffff05197836 */ /* 0x000fe20000000000 */
[----:B------:R-:W-:-:S04]  /*1540*/  IADD3 R19, PT, PT, R26, -0x1, RZ ;  /* 0xffffffff1a137810 */ /* 0x000fc80007ffe0ff */
[----:B------:R-:W-:-:S04]  /*1550*/  ISETP.GT.U32.AND P3, PT, R25, 0xfd, PT ;  /* 0x000000fd1900780c */ /* 0x000fc80003f64070 */
[----:B------:R-:W-:-:S13]  /*1560*/  ISETP.GT.U32.OR P3, PT, R19, 0xfd, P3 ;  /* 0x000000fd1300780c */ /* 0x000fda0001f64470 */
[----:B------:R-:W-:Y:S01]  /*1570*/  @!P3 IMAD.MOV.U32 R18, RZ, RZ, RZ ;  /* 0x000000ffff12b224 */ /* 0x000fe200078e00ff */
[----:B------:R-:W-:Y:S06]  /*1580*/  @!P3 BRA `(.L_x_17) ;  /* 0x00000000005cb947 */ /* 0x000fec0003800000 */
[----:B------:R-:W-:Y:S02]  /*1590*/  FSETP.GTU.FTZ.AND P3, PT, |R2|, +INF , PT ;  /* 0x7f8000000200780b */ /* 0x000fe40003f7c200 */
[----:B------:R-:W-:-:S04]  /*15a0*/  FSETP.GTU.FTZ.AND P4, PT, |R3|, +INF , PT ;  /* 0x7f8000000300780b */ /* 0x000fc80003f9c200 */
[----:B------:R-:W-:-:S13]  /*15b0*/  PLOP3.LUT P3, PT, P3, P4, PT, 0xf8, 0x8f ;  /* 0x00000000008f781c */ /* 0x000fda0001f69f70 */
[----:B------:R-:W-:Y:S05]  /*15c0*/  @P3 BRA `(.L_x_18) ;  /* 0x00000004004c3947 */ /* 0x000fea0003800000 */
[----:B------:R-:W-:-:S13]  /*15d0*/  LOP3.LUT P3, RZ, R3, 0x7fffffff, R2, 0xc8, !PT ;  /* 0x7fffffff03ff7812 */ /* 0x000fda000786c802 */
[----:B------:R-:W-:Y:S05]  /*15e0*/  @!P3 BRA `(.L_x_19) ;  /* 0x00000004003cb947 */ /* 0x000fea0003800000 */
[C---:B------:R-:W-:Y:S02]  /*15f0*/  FSETP.NEU.FTZ.AND P5, PT, |R2|.reuse, +INF , PT ;  /* 0x7f8000000200780b */ /* 0x040fe40003fbd200 */
[----:B------:R-:W-:Y:S02]  /*1600*/  FSETP.NEU.FTZ.AND P4, PT, |R3|, +INF , PT ;  /* 0x7f8000000300780b */ /* 0x000fe40003f9d200 */
[----:B------:R-:W-:-:S11]  /*1610*/  FSETP.NEU.FTZ.AND P3, PT, |R2|, +INF , PT ;  /* 0x7f8000000200780b */ /* 0x000fd60003f7d200 */
[----:B------:R-:W-:Y:S05]  /*1620*/  @!P4 BRA !P5, `(.L_x_19) ;  /* 0x00000004002cc947 */ /* 0x000fea0006800000 */
[----:B------:R-:W-:-:S04]  /*1630*/  LOP3.LUT P5, RZ, R2, 0x7fffffff, RZ, 0xc0, !PT ;  /* 0x7fffffff02ff7812 */ /* 0x000fc800078ac0ff */
[----:B------:R-:W-:-:S13]  /*1640*/  PLOP3.LUT P5, PT, P4, P5, PT, 0x2f, 0xf2 ;  /* 0x0000000000f2781c */ /* 0x000fda00027aa577 */
[----:B------:R-:W-:Y:S05]  /*1650*/  @P5 BRA `(.L_x_20) ;  /* 0x0000000400185947 */ /* 0x000fea0003800000 */
[----:B------:R-:W-:-:S04]  /*1660*/  LOP3.LUT P4, RZ, R3, 0x7fffffff, RZ, 0xc0, !PT ;  /* 0x7fffffff03ff7812 */ /* 0x000fc8000788c0ff */
[----:B------:R-:W-:-:S13]  /*1670*/  PLOP3.LUT P3, PT, P3, P4, PT, 0x2f, 0xf2 ;  /* 0x0000000000f2781c */ /* 0x000fda0001f68577 */
[----:B------:R-:W-:Y:S05]  /*1680*/  @P3 BRA `(.L_x_21) ;  /* 0x0000000400003947 */ /* 0x000fea0003800000 */
[----:B------:R-:W-:Y:S02]  /*1690*/  ISETP.GE.AND P3, PT, R19, RZ, PT ;  /* 0x000000ff1300720c */ /* 0x000fe40003f66270 */
[----:B------:R-:W-:-:S11]  /*16a0*/  ISETP.GE.AND P4, PT, R25, RZ, PT ;  /* 0x000000ff1900720c */ /* 0x000fd60003f86270 */
[----:B------:R-:W-:Y:S01]  /*16b0*/  @P3 MOV R18, RZ ;  /* 0x000000ff00123202 */ /* 0x000fe20000000f00 */
[----:B------:R-:W-:Y:S02]  /*16c0*/  @!P3 IMAD.MOV.U32 R18, RZ, RZ, -0x40 ;  /* 0xffffffc0ff12b424 */ /* 0x000fe400078e00ff */
[----:B------:R-:W-:Y:S01]  /*16d0*/  @!P3 FFMA R2, R2, 1.84467440737095516160e+19, RZ ;  /* 0x5f8000000202b823 */ /* 0x000fe200000000ff */
[----:B------:R-:W-:Y:S02]  /*16e0*/  @!P4 FFMA R3, R3, 1.84467440737095516160e+19, RZ ;  /* 0x5f8000000303c823 */ /* 0x000fe400000000ff */
[----:B------:R-:W-:-:S07]  /*16f0*/  @!P4 IADD3 R18, PT, PT, R18, 0x40, RZ ;  /* 0x000000401212c810 */ /* 0x000fce0007ffe0ff */
.L_x_17:
[----:B------:R-:W-:Y:S01]  /*1700*/  LEA R28, R5, 0xc0800000, 0x17 ;  /* 0xc0800000051c7811 */ /* 0x000fe200078eb8ff */
[----:B------:R-:W-:Y:S01]  /*1710*/  BSSY.RECONVERGENT B4, `(.L_x_22) ;  /* 0x0000036000047945 */ /* 0x000fe20003800200 */
[----:B------:R-:W-:-:S03]  /*1720*/  IADD3 R26, PT, PT, R26, -0x7f, RZ ;  /* 0xffffff811a1a7810 */ /* 0x000fc60007ffe0ff */
[----:B------:R-:W-:Y:S02]  /*1730*/  IMAD.IADD R25, R3, 0x1, -R28 ;  /* 0x0000000103197824 */ /* 0x000fe400078e0a1c */
[C---:B------:R-:W-:Y:S02]  /*1740*/  IMAD R2, R26.reuse, -0x800000, R2 ;  /* 0xff8000001a027824 */ /* 0x040fe400078e0202 */
[----:B------:R0:W1:Y:S01]  /*1750*/  MUFU.RCP R28, R25 ;  /* 0x00000019001c7308 */ /* 0x0000620000001000 */
[----:B------:R-:W-:Y:S01]  /*1760*/  FADD.FTZ R19, -R25, -RZ ;  /* 0x800000ff19137221 */ /* 0x000fe20000010100 */
[----:B0-----:R-:W-:-:S05]  /*1770*/  IADD3 R25, PT, PT, R26, 0x7f, -R5 ;  /* 0x0000007f1a197810 */ /* 0x001fca0007ffe805 */
[----:B------:R-:W-:Y:S02]  /*1780*/  IMAD.IADD R25, R25, 0x1, R18 ;  /* 0x0000000119197824 */ /* 0x000fe400078e0212 */
[----:B-1----:R-:W-:-:S04]  /*1790*/  FFMA R3, R28, R19, 1 ;  /* 0x3f8000001c037423 */ /* 0x002fc80000000013 */
[----:B------:R-:W-:-:S04]  /*17a0*/  FFMA R3, R28, R3, R28 ;  /* 0x000000031c037223 */ /* 0x000fc8000000001c */
[----:B------:R-:W-:-:S04]  /*17b0*/  FFMA R28, R2, R3, RZ ;  /* 0x00000003021c7223 */ /* 0x000fc800000000ff */
[----:B------:R-:W-:-:S04]  /*17c0*/  FFMA R27, R19, R28, R2 ;  /* 0x0000001c131b7223 */ /* 0x000fc80000000002 */
[----:B------:R-:W-:-:S04]  /*17d0*/  FFMA R28, R3, R27, R28 ;  /* 0x0000001b031c7223 */ /* 0x000fc8000000001c */
[----:B------:R-:W-:-:S04]  /*17e0*/  FFMA R19, R19, R28, R2 ;  /* 0x0000001c13137223 */ /* 0x000fc80000000002 */
[----:B------:R-:W-:-:S05]  /*17f0*/  FFMA R2, R3, R19, R28 ;  /* 0x0000001303027223 */ /* 0x000fca000000001c */
[----:B------:R-:W-:-:S04]  /*1800*/  SHF.R.U32.HI R5, RZ, 0x17, R2 ;  /* 0x00000017ff057819 */ /* 0x000fc80000011602 */
[----:B------:R-:W-:-:S04]  /*1810*/  LOP3.LUT R5, R5, 0xff, RZ, 0xc0, !PT ;  /* 0x000000ff05057812 */ /* 0x000fc800078ec0ff */
[----:B------:R-:W-:-:S05]  /*1820*/  IADD3 R18, PT, PT, R5, R25, RZ ;  /* 0x0000001905127210 */ /* 0x000fca0007ffe0ff */
[----:B------:R-:W-:-:S05]  /*1830*/  VIADD R5, R18, 0xffffffff ;  /* 0xffffffff12057836 */ /* 0x000fca0000000000 */
[----:B------:R-:W-:-:S13]  /*1840*/  ISETP.GE.U32.AND P3, PT, R5, 0xfe, PT ;  /* 0x000000fe0500780c */ /* 0x000fda0003f66070 */
[----:B------:R-:W-:Y:S05]  /*1850*/  @!P3 BRA `(.L_x_23) ;  /* 0x000000000080b947 */ /* 0x000fea0003800000 */
[----:B------:R-:W-:-:S13]  /*1860*/  ISETP.GT.AND P3, PT, R18, 0xfe, PT ;  /* 0x000000fe1200780c */ /* 0x000fda0003f64270 */
[----:B------:R-:W-:Y:S05]  /*1870*/  @P3 BRA `(.L_x_24) ;  /* 0x00000000006c3947 */ /* 0x000fea0003800000 */
[----:B------:R-:W-:-:S13]  /*1880*/  ISETP.GE.AND P3, PT, R18, 0x1, PT ;  /* 0x000000011200780c */ /* 0x000fda0003f66270 */
[----:B------:R-:W-:Y:S05]  /*1890*/  @P3 BRA `(.L_x_25) ;  /* 0x0000000000743947 */ /* 0x000fea0003800000 */
[----:B------:R-:W-:Y:S02]  /*18a0*/  ISETP.GE.AND P3, PT, R18, -0x18, PT ;  /* 0xffffffe81200780c */ /* 0x000fe40003f66270 */
[----:B------:R-:W-:-:S11]  /*18b0*/  LOP3.LUT R2, R2, 0x80000000, RZ, 0xc0, !PT ;  /* 0x8000000002027812 */ /* 0x000fd600078ec0ff */
[----:B------:R-:W-:Y:S05]  /*18c0*/  @!P3 BRA `(.L_x_25) ;  /* 0x000000000068b947 */ /* 0x000fea0003800000 */
[-CC-:B------:R-:W-:Y:S01]  /*18d0*/  FFMA.RZ R5, R3, R19.reuse, R28.reuse ;  /* 0x0000001303057223 */ /* 0x180fe2000000c01c */
[C---:B------:R-:W-:Y:S02]  /*18e0*/  IADD3 R26, PT, PT, R18.reuse, 0x20, RZ ;  /* 0x00000020121a7810 */ /* 0x040fe40007ffe0ff */
[C---:B------:R-:W-:Y:S02]  /*18f0*/  ISETP.NE.AND P5, PT, R18.reuse, RZ, PT ;  /* 0x000000ff1200720c */ /* 0x040fe40003fa5270 */
[----:B------:R-:W-:Y:S01]  /*1900*/  LOP3.LUT R25, R5, 0x7fffff, RZ, 0xc0, !PT ;  /* 0x007fffff05197812 */ /* 0x000fe200078ec0ff */
[CCC-:B------:R-:W-:Y:S01]  /*1910*/  FFMA.RP R5, R3.reuse, R19.reuse, R28.reuse ;  /* 0x0000001303057223 */ /* 0x1c0fe2000000801c */
[----:B------:R-:W-:Y:S01]  /*1920*/  ISETP.NE.AND P3, PT, R18, RZ, PT ;  /* 0x000000ff1200720c */ /* 0x000fe20003f65270 */
[----:B------:R-:W-:Y:S01]  /*1930*/  FFMA.RM R28, R3, R19, R28 ;  /* 0x00000013031c7223 */ /* 0x000fe2000000401c */
[----:B------:R-:W-:Y:S01]  /*1940*/  LOP3.LUT R25, R25, 0x800000, RZ, 0xfc, !PT ;  /* 0x0080000019197812 */ /* 0x000fe200078efcff */
[----:B------:R-:W-:-:S03]  /*1950*/  IMAD.MOV R18, RZ, RZ, -R18 ;  /* 0x000000ffff127224 */ /* 0x000fc600078e0a12 */
[----:B------:R-:W-:Y:S02]  /*1960*/  SHF.L.U32 R26, R25, R26, RZ ;  /* 0x0000001a191a7219 */ /* 0x000fe400000006ff */
[----:B------:R-:W-:Y:S02]  /*1970*/  FSETP.NEU.FTZ.AND P4, PT, R5, R28, PT ;  /* 0x0000001c0500720b */ /* 0x000fe40003f9d000 */
[----:B------:R-:W-:Y:S02]  /*1980*/  SEL R18, R18, RZ, P5 ;  /* 0x000000ff12127207 */ /* 0x000fe40002800000 */
[----:B------:R-:W-:Y:S02]  /*1990*/  ISETP.NE.AND P3, PT, R26, RZ, P3 ;  /* 0x000000ff1a00720c */ /* 0x000fe40001f65270 */
[----:B------:R-:W-:Y:S02]  /*19a0*/  SHF.R.U32.HI R18, RZ, R18, R25 ;  /* 0x00000012ff127219 */ /* 0x000fe40000011619 */
[----:B------:R-:W-:-:S02]  /*19b0*/  PLOP3.LUT P3, PT, P4, P3, PT, 0xf8, 0x8f ;  /* 0x00000000008f781c */ /* 0x000fc40002767f70 */
[----:B------:R-:W-:Y:S02]  /*19c0*/  SHF.R.U32.HI R26, RZ, 0x1, R18 ;  /* 0x00000001ff1a7819 */ /* 0x000fe40000011612 */
[----:B------:R-:W-:-:S04]  /*19d0*/  SEL R3, RZ, 0x1, !P3 ;  /* 0x00000001ff037807 */ /* 0x000fc80005800000 */
[----:B------:R-:W-:-:S04]  /*19e0*/  LOP3.LUT R3, R3, 0x1, R26, 0xf8, !PT ;  /* 0x0000000103037812 */ /* 0x000fc800078ef81a */
[----:B------:R-:W-:-:S04]  /*19f0*/  LOP3.LUT R3, R3, R18, RZ, 0xc0, !PT ;  /* 0x0000001203037212 */ /* 0x000fc800078ec0ff */
[----:B------:R-:W-:-:S04]  /*1a00*/  IADD3 R3, PT, PT, R26, R3, RZ ;  /* 0x000000031a037210 */ /* 0x000fc80007ffe0ff */
[----:B------:R-:W-:Y:S01]  /*1a10*/  LOP3.LUT R2, R3, R2, RZ, 0xfc, !PT ;  /* 0x0000000203027212 */ /* 0x000fe200078efcff */
[----:B------:R-:W-:Y:S06]  /*1a20*/  BRA `(.L_x_25) ;  /* 0x0000000000107947 */ /* 0x000fec0003800000 */
.L_x_24:
[----:B------:R-:W-:-:S04]  /*1a30*/  LOP3.LUT R2, R2, 0x80000000, RZ, 0xc0, !PT ;  /* 0x8000000002027812 */ /* 0x000fc800078ec0ff */
[----:B------:R-:W-:Y:S01]  /*1a40*/  LOP3.LUT R2, R2, 0x7f800000, RZ, 0xfc, !PT ;  /* 0x7f80000002027812 */ /* 0x000fe200078efcff */
[----:B------:R-:W-:Y:S06]  /*1a50*/  BRA `(.L_x_25) ;  /* 0x0000000000047947 */ /* 0x000fec0003800000 */
.L_x_23:
[----:B------:R-:W-:-:S07]  /*1a60*/  IMAD R2, R25, 0x800000, R2 ;  /* 0x0080000019027824 */ /* 0x000fce00078e0202 */
.L_x_25:
[----:B------:R-:W-:Y:S05]  /*1a70*/  BSYNC.RECONVERGENT B4 ;  /* 0x0000000000047941 */ /* 0x000fea0003800200 */
.L_x_22:
[----:B------:R-:W-:Y:S05]  /*1a80*/  BRA `(.L_x_26) ;  /* 0x0000000000207947 */ /* 0x000fea0003800000 */
.L_x_21:
[----:B------:R-:W-:-:S04]  /*1a90*/  LOP3.LUT R2, R3, 0x80000000, R2, 0x48, !PT ;  /* 0x8000000003027812 */ /* 0x000fc800078e4802 */
[----:B------:R-:W-:Y:S01]  /*1aa0*/  LOP3.LUT R2, R2, 0x7f800000, RZ, 0xfc, !PT ;  /* 0x7f80000002027812 */ /* 0x000fe200078efcff */
[----:B------:R-:W-:Y:S06]  /*1ab0*/  BRA `(.L_x_26) ;  /* 0x0000000000147947 */ /* 0x000fec0003800000 */
.L_x_20:
[----:B------:R-:W-:Y:S01]  /*1ac0*/  LOP3.LUT R2, R3, 0x80000000, R2, 0x48, !PT ;  /* 0x8000000003027812 */ /* 0x000fe200078e4802 */
[----:B------:R-:W-:Y:S06]  /*1ad0*/  BRA `(.L_x_26) ;  /* 0x00000000000c7947 */ /* 0x000fec0003800000 */
.L_x_19:
[----:B------:R-:W0:Y:S01]  /*1ae0*/  MUFU.RSQ R2, -QNAN ;  /* 0xffc0000000027908 */ /* 0x000e220000001400 */
[----:B------:R-:W-:Y:S05]  /*1af0*/  BRA `(.L_x_26) ;  /* 0x0000000000047947 */ /* 0x000fea0003800000 */
.L_x_18:
[----:B------:R-:W-:-:S07]  /*1b00*/  FADD.FTZ R2, R2, R3 ;  /* 0x0000000302027221 */ /* 0x000fce0000010000 */
.L_x_26:
[----:B------:R-:W-:Y:S05]  /*1b10*/  BSYNC.RECONVERGENT B3 ;  /* 0x0000000000037941 */ /* 0x000fea0003800200 */
.L_x_16:
[----:B------:R-:W-:Y:S01]  /*1b20*/  HFMA2 R3, -RZ, RZ, 0, 0 ;  /* 0x00000000ff037431 */ /* 0x000fe200000001ff */
[----:B0-----:R-:W-:Y:S01]  /*1b30*/  MOV R5, R2 ;  /* 0x0000000200057202 */ /* 0x001fe20000000f00 */
[----:B------:R-:W-:-:S04]  /*1b40*/  IMAD.MOV.U32 R2, RZ, RZ, R4 ;  /* 0x000000ffff027224 */ /* 0x000fc800078e0004 */
[----:B------:R-:W-:Y:S05]  /*1b50*/  RET.REL.NODEC R2 `(_Z7computefiiiffffffffffffffffffffffff) ;  /* 0xffffffe402287950 */ /* 0x000fea0003c3ffff */
.L_x_27:
[----:B------:R-:W-:-:S00]  /*1b60*/  BRA `(.L_x_27) ;  /* 0xfffffffc00fc7947 */ /* 0x000fc0000383ffff */
[----:B------:R-:W-:-:S00]  /*1b70*/  NOP ;  /* 0x0000000000007918 */ /* 0x000fc00000000000 */
        /* <DEDUP_REMOVED lines=8> */
.L_x_28:


//--------------------- .nv.global.init           --------------------------
	.section	.nv.global.init,"aw",@progbits
	.align	4
.nv.global.init:
	.type		__cudart_i2opi_f,@object
	.size		__cudart_i2opi_f,($str - __cudart_i2opi_f)
__cudart_i2opi_f:
        /*0000*/ 	.byte	0x41, 0x90, 0x43, 0x3c, 0x99, 0x95, 0x62, 0xdb, 0xc0, 0xdd, 0x34, 0xf5, 0xd1, 0x57, 0x27, 0xfc
        /*0010*/ 	.byte	0x29, 0x15, 0x44, 0x4e, 0x6e, 0x83, 0xf9, 0xa2
	.type		$str,@object
	.size		$str,(.L_0 - $str)
$str:
        /*0018*/ 	.byte	0x25, 0x2e, 0x31, 0x37, 0x67, 0x0a, 0x00
.L_0:


//--------------------- .nv.shared.reserved.0     --------------------------
	.section	.nv.shared.reserved.0,"aw",@nobits
	.weak		__nv_reservedSMEM_offset_0_alias
	.size		__nv_reservedSMEM_offset_0_alias, 0, 64
	.other		__nv_reservedSMEM_offset_0_alias,@"STO_CUDA_RESERVED_SHARED STV_DEFAULT"
__nv_reservedSMEM_offset_0_alias:
	.zero		0
	.zero		64


//--------------------- .nv.constant0._Z7computefiiiffffffffffffffffffffffff --------------------------
	.section	.nv.constant0._Z7computefiiiffffffffffffffffffffffff,"a",@progbits
	.sectionflags	@""
	.align	4
.nv.constant0._Z7computefiiiffffffffffffffffffffffff:
	.zero		1008


//--------------------- SYMBOLS --------------------------

	.type		.nv.reservedSmem.offset0,@object
	.size		.nv.reservedSmem.offset0,0x4
	.type		vprintf,@function
